// auto-generated by cutlass_sweep.gemm — config: {"arch": "sm_90", "cluster_m": 1, "cluster_n": 1, "dtype": "fp16", "dtype_b": "fp16", "layout": "nt", "stages": 5, "tile_k": 128, "tile_m": 256, "tile_n": 64}
#include "cutlass/cutlass.h"
#include "cutlass/gemm/collective/collective_builder.hpp"
#include "cutlass/gemm/device/gemm_universal_adapter.h"
#include "cutlass/gemm/kernel/gemm_universal.hpp"
#include "cutlass/epilogue/collective/collective_builder.hpp"

using ElemA = cutlass::half_t;
using ElemB = cutlass::half_t;
using ElemCD = cutlass::half_t;
using Acc  = float;
using TileShape    = cute::Shape<cute::_256, cute::_64, cute::_128>;
using ClusterShape = cute::Shape<cute::_1, cute::_1, cute::_1>;

using CollectiveEpilogue = typename cutlass::epilogue::collective::CollectiveBuilder<
    cutlass::arch::Sm90, cutlass::arch::OpClassTensorOp,
    TileShape, ClusterShape,
    cutlass::epilogue::collective::EpilogueTileAuto,
    Acc, Acc,
    ElemCD, cutlass::layout::RowMajor, 128 / cutlass::sizeof_bits<ElemCD>::value,
    ElemCD, cutlass::layout::RowMajor, 128 / cutlass::sizeof_bits<ElemCD>::value,
    cutlass::epilogue::collective::EpilogueScheduleAuto
  >::CollectiveOp;

using CollectiveMainloop = typename cutlass::gemm::collective::CollectiveBuilder<
    cutlass::arch::Sm90, cutlass::arch::OpClassTensorOp,
    ElemA, cutlass::layout::RowMajor, 128 / cutlass::sizeof_bits<ElemA>::value,
    ElemB, cutlass::layout::ColumnMajor, 128 / cutlass::sizeof_bits<ElemB>::value,
    Acc,
    TileShape, ClusterShape,
    cutlass::gemm::collective::StageCount<5>,
    cutlass::gemm::collective::KernelScheduleAuto
  >::CollectiveOp;

using GemmKernel = cutlass::gemm::kernel::GemmUniversal<
    cute::Shape<int,int,int,int>,
    CollectiveMainloop,
    CollectiveEpilogue
>;
using Gemm = cutlass::gemm::device::GemmUniversalAdapter<GemmKernel>;

// Force the device kernel symbol into the cubin without needing a host main.
auto* _anchor = &cutlass::device_kernel<GemmKernel>;


// ===== COMPILED SASS (sm_90a) =====

	.target	sm_90a

	.elftype	@"ET_EXEC"


//--------------------- .note.nv.tkinfo           --------------------------
	.section	.note.nv.tkinfo,"",@"SHT_NOTE"
	.sectionflags	@"SHF_NOTE_NV_TKINFO"
	.tkinfo
        /*0018*/ 	.word	0x00000002
        /*0030*/ 	.string	""
        /*0030*/ 	.string	"ptxas"
        /*0030*/ 	.string	"Cuda compilation tools, release 13.0, V13.0.88"
        /*0030*/ 	.string	"Build cuda_13.0.r13.0/compiler.36424714_0"
        /*0030*/ 	.string	"-arch sm_90a -m 64 "



//--------------------- .note.nv.cuinfo           --------------------------
	.section	.note.nv.cuinfo,"",@"SHT_NOTE"
	.sectionflags	@"SHF_NOTE_NV_CUINFO"
        /*0018*/ 	.short	0x0002
        /*001a*/ 	.short	0x005a
        /*001c*/ 	.short	0x0082
	.zero		2


//--------------------- .nv.info                  --------------------------
	.section	.nv.info,"",@"SHT_CUDA_INFO"
	.align	4


	//----- nvinfo : EIATTR_REGCOUNT
	.align		4
        /*0000*/ 	.byte	0x04, 0x2f
        /*0002*/ 	.short	(.L_15 - .L_14)
	.align		4
.L_14:
        /*0004*/ 	.word	index@(_ZN7cutlass13device_kernelINS_4gemm6kernel13GemmUniversalIN4cute5tupleIJiiiiEEENS1_10collective13CollectiveMmaINS1_34MainloopSm90TmaGmmaWarpSpecializedILi5ENS5_IJNS4_1CILi1EEESB_SB_EEENS1_35KernelTmaWarpSpecializedCooperativeEEENS5_IJNSA_ILi256EEENSA_ILi64EEENSA_ILi128EEEEEENS_6half_tENS5_IJlSB_lEEESJ_SK_NS4_8TiledMMAINS4_8MMA_AtomIJNS4_4SM904GMMA25MMA_64x64x16_F32F16F16_SSILNSO_5MajorE0ELSQ_0ELNSO_7ScaleInE1ELSR_1EEEEEENS4_6LayoutINS5_IJNSA_ILi2EEESB_SB_EEENS5_IJSB_NSA_ILi0EEESX_EEEEENS5_IJNS4_10UnderscoreES10_S10_EEEEENS4_13SM90_TMA_LOADENS4_14ComposedLayoutINS4_7SwizzleILi3ELi4ELi3EEENS4_18smem_ptr_flag_bitsILi16EEENSU_INS5_IJNSA_ILi8EEESG_EEENS5_IJSG_SB_EEEEEEEvNS4_8identityES13_S1D_vS1E_EENS_8epilogue10collective6detail29Sm90TmaWarpSpecializedAdapterINS1H_15DefaultEpilogueISJ_SK_SK_NS1G_6thread17LinearCombinationISJ_Li1EffLNS1L_9ScaleType4KindE0ELNS_15FloatRoundStyleE2ESJ_EENS1_15EpilogueDefaultEEEEEvvEEEEvNT_6ParamsE)
        /*0008*/ 	.word	0x000000a8


	//----- nvinfo : EIATTR_FRAME_SIZE
	.align		4
.L_15:
        /*000c*/ 	.byte	0x04, 0x11
        /*000e*/ 	.short	(.L_17 - .L_16)
	.align		4
.L_16:
        /*0010*/ 	.word	index@(_ZN7cutlass13device_kernelINS_4gemm6kernel13GemmUniversalIN4cute5tupleIJiiiiEEENS1_10collective13CollectiveMmaINS1_34MainloopSm90TmaGmmaWarpSpecializedILi5ENS5_IJNS4_1CILi1EEESB_SB_EEENS1_35KernelTmaWarpSpecializedCooperativeEEENS5_IJNSA_ILi256EEENSA_ILi64EEENSA_ILi128EEEEEENS_6half_tENS5_IJlSB_lEEESJ_SK_NS4_8TiledMMAINS4_8MMA_AtomIJNS4_4SM904GMMA25MMA_64x64x16_F32F16F16_SSILNSO_5MajorE0ELSQ_0ELNSO_7ScaleInE1ELSR_1EEEEEENS4_6LayoutINS5_IJNSA_ILi2EEESB_SB_EEENS5_IJSB_NSA_ILi0EEESX_EEEEENS5_IJNS4_10UnderscoreES10_S10_EEEEENS4_13SM90_TMA_LOADENS4_14ComposedLayoutINS4_7SwizzleILi3ELi4ELi3EEENS4_18smem_ptr_flag_bitsILi16EEENSU_INS5_IJNSA_ILi8EEESG_EEENS5_IJSG_SB_EEEEEEEvNS4_8identityES13_S1D_vS1E_EENS_8epilogue10collective6detail29Sm90TmaWarpSpecializedAdapterINS1H_15DefaultEpilogueISJ_SK_SK_NS1G_6thread17LinearCombinationISJ_Li1EffLNS1L_9ScaleType4KindE0ELNS_15FloatRoundStyleE2ESJ_EENS1_15EpilogueDefaultEEEEEvvEEEEvNT_6ParamsE)
        /*0014*/ 	.word	0x00000000


	//----- nvinfo : EIATTR_MIN_STACK_SIZE
	.align		4
.L_17:
        /*0018*/ 	.byte	0x04, 0x12
        /*001a*/ 	.short	(.L_19 - .L_18)
	.align		4
.L_18:
        /*001c*/ 	.word	index@(_ZN7cutlass13device_kernelINS_4gemm6kernel13GemmUniversalIN4cute5tupleIJiiiiEEENS1_10collective13CollectiveMmaINS1_34MainloopSm90TmaGmmaWarpSpecializedILi5ENS5_IJNS4_1CILi1EEESB_SB_EEENS1_35KernelTmaWarpSpecializedCooperativeEEENS5_IJNSA_ILi256EEENSA_ILi64EEENSA_ILi128EEEEEENS_6half_tENS5_IJlSB_lEEESJ_SK_NS4_8TiledMMAINS4_8MMA_AtomIJNS4_4SM904GMMA25MMA_64x64x16_F32F16F16_SSILNSO_5MajorE0ELSQ_0ELNSO_7ScaleInE1ELSR_1EEEEEENS4_6LayoutINS5_IJNSA_ILi2EEESB_SB_EEENS5_IJSB_NSA_ILi0EEESX_EEEEENS5_IJNS4_10UnderscoreES10_S10_EEEEENS4_13SM90_TMA_LOADENS4_14ComposedLayoutINS4_7SwizzleILi3ELi4ELi3EEENS4_18smem_ptr_flag_bitsILi16EEENSU_INS5_IJNSA_ILi8EEESG_EEENS5_IJSG_SB_EEEEEEEvNS4_8identityES13_S1D_vS1E_EENS_8epilogue10collective6detail29Sm90TmaWarpSpecializedAdapterINS1H_15DefaultEpilogueISJ_SK_SK_NS1G_6thread17LinearCombinationISJ_Li1EffLNS1L_9ScaleType4KindE0ELNS_15FloatRoundStyleE2ESJ_EENS1_15EpilogueDefaultEEEEEvvEEEEvNT_6ParamsE)
        /*0020*/ 	.word	0x00000000
.L_19:


//--------------------- .nv.compat                --------------------------
	.section	.nv.compat,"",@"SHT_CUDA_COMPAT_INFO"
	.align	4
        /*0000*/ 	.byte	0x02, 0x09, 0x01, 0x00, 0x02, 0x02, 0x04, 0x00, 0x02, 0x05, 0x05, 0x00, 0x03, 0x07, 0x01, 0x01
        /*0010*/ 	.byte	0x02, 0x03, 0x01, 0x00, 0x02, 0x06, 0x01, 0x00, 0x04, 0x0b, 0x08, 0x00, 0x00, 0x00, 0x00, 0x00
        /*0020*/ 	.byte	0x00, 0x00, 0x00, 0x00


//--------------------- .nv.info._ZN7cutlass13device_kernelINS_4gemm6kernel13GemmUniversalIN4cute5tupleIJiiiiEEENS1_10collective13CollectiveMmaINS1_34MainloopSm90TmaGmmaWarpSpecializedILi5ENS5_IJNS4_1CILi1EEESB_SB_EEENS1_35KernelTmaWarpSpecializedCooperativeEEENS5_IJNSA_ILi256EEENSA_ILi64EEENSA_ILi128EEEEEENS_6half_tENS5_IJlSB_lEEESJ_SK_NS4_8TiledMMAINS4_8MMA_AtomIJNS4_4SM904GMMA25MMA_64x64x16_F32F16F16_SSILNSO_5MajorE0ELSQ_0ELNSO_7ScaleInE1ELSR_1EEEEEENS4_6LayoutINS5_IJNSA_ILi2EEESB_SB_EEENS5_IJSB_NSA_ILi0EEESX_EEEEENS5_IJNS4_10UnderscoreES10_S10_EEEEENS4_13SM90_TMA_LOADENS4_14ComposedLayoutINS4_7SwizzleILi3ELi4ELi3EEENS4_18smem_ptr_flag_bitsILi16EEENSU_INS5_IJNSA_ILi8EEESG_EEENS5_IJSG_SB_EEEEEEEvNS4_8identityES13_S1D_vS1E_EENS_8epilogue10collective6detail29Sm90TmaWarpSpecializedAdapterINS1H_15DefaultEpilogueISJ_SK_SK_NS1G_6thread17LinearCombinationISJ_Li1EffLNS1L_9ScaleType4KindE0ELNS_15FloatRoundStyleE2ESJ_EENS1_15EpilogueDefaultEEEEEvvEEEEvNT_6ParamsE --------------------------
	.section	.nv.info._ZN7cutlass13device_kernelINS_4gemm6kernel13GemmUniversalIN4cute5tupleIJiiiiEEENS1_10collective13CollectiveMmaINS1_34MainloopSm90TmaGmmaWarpSpecializedILi5ENS5_IJNS4_1CILi1EEESB_SB_EEENS1_35KernelTmaWarpSpecializedCooperativeEEENS5_IJNSA_ILi256EEENSA_ILi64EEENSA_ILi128EEEEEENS_6half_tENS5_IJlSB_lEEESJ_SK_NS4_8TiledMMAINS4_8MMA_AtomIJNS4_4SM904GMMA25MMA_64x64x16_F32F16F16_SSILNSO_5MajorE0ELSQ_0ELNSO_7ScaleInE1ELSR_1EEEEEENS4_6LayoutINS5_IJNSA_ILi2EEESB_SB_EEENS5_IJSB_NSA_ILi0EEESX_EEEEENS5_IJNS4_10UnderscoreES10_S10_EEEEENS4_13SM90_TMA_LOADENS4_14ComposedLayoutINS4_7SwizzleILi3ELi4ELi3EEENS4_18smem_ptr_flag_bitsILi16EEENSU_INS5_IJNSA_ILi8EEESG_EEENS5_IJSG_SB_EEEEEEEvNS4_8identityES13_S1D_vS1E_EENS_8epilogue10collective6detail29Sm90TmaWarpSpecializedAdapterINS1H_15DefaultEpilogueISJ_SK_SK_NS1G_6thread17LinearCombinationISJ_Li1EffLNS1L_9ScaleType4KindE0ELNS_15FloatRoundStyleE2ESJ_EENS1_15EpilogueDefaultEEEEEvvEEEEvNT_6ParamsE,"",@"SHT_CUDA_INFO"
	.sectionflags	@""
	.align	4


	//----- nvinfo : EIATTR_CUDA_API_VERSION
	.align		4
        /*0000*/ 	.byte	0x04, 0x37
        /*0002*/ 	.short	(.L_21 - .L_20)
.L_20:
        /*0004*/ 	.word	0x00000082


	//----- nvinfo : EIATTR_KPARAM_INFO
	.align		4
.L_21:
        /*0008*/ 	.byte	0x04, 0x17
        /*000a*/ 	.short	(.L_23 - .L_22)
.L_22:
        /*000c*/ 	.word	0x00000000
        /*0010*/ 	.short	0x0000
        /*0012*/ 	.short	0x0070
        /*0014*/ 	.byte	0x00, 0xf0, 0x01, 0x10


	//----- nvinfo : EIATTR_SPARSE_MMA_MASK
	.align		4
.L_23:
        /*0018*/ 	.byte	0x03, 0x50
        /*001a*/ 	.short	0x0000


	//----- nvinfo : EIATTR_MAXREG_COUNT
	.align		4
        /*001c*/ 	.byte	0x03, 0x1b
        /*001e*/ 	.short	0x00a8


	//----- nvinfo : EIATTR_NUM_BARRIERS
	.align		4
        /*0020*/ 	.byte	0x02, 0x4c
        /*0022*/ 	.byte	0x01
	.zero		1


	//----- nvinfo : EIATTR_EXTERNS
	.align		4
        /*0024*/ 	.byte	0x04, 0x0f
        /*0026*/ 	.short	(.L_25 - .L_24)


	//   ....[0]....
	.align		4
.L_24:
        /*0028*/ 	.word	index@(__assertfail)


	//----- nvinfo : EIATTR_MERCURY_ISA_VERSION
	.align		4
.L_25:
        /*002c*/ 	.byte	0x03, 0x5f
        /*002e*/ 	.short	0x0101


	//----- nvinfo : EIATTR_INT_WARP_WIDE_INSTR_OFFSETS
	.align		4
        /*0030*/ 	.byte	0x04, 0x31
        /*0032*/ 	.short	(.L_27 - .L_26)


	//   ....[0]....
.L_26:
        /*0034*/ 	.word	0x000003a0


	//   ....[1]....
        /*0038*/ 	.word	0x000003b0


	//   ....[2]....
        /*003c*/ 	.word	0x000004f0


	//----- nvinfo : EIATTR_COOP_GROUP_MASK_REGIDS
	.align		4
.L_27:
        /*0040*/ 	.byte	0x04, 0x29
        /*0042*/ 	.short	(.L_29 - .L_28)


	//   ....[0]....
.L_28:
        /*0044*/ 	.word	0xffffffff


	//   ....[1]....
        /*0048*/ 	.word	0xffffffff


	//   ....[2]....
        /*004c*/ 	.word	0xffffffff


	//   ....[3]....
        /*0050*/ 	.word	0xffffffff


	//   ....[4]....
        /*0054*/ 	.word	0xffffffff


	//----- nvinfo : EIATTR_COOP_GROUP_INSTR_OFFSETS
	.align		4
.L_29:
        /*0058*/ 	.byte	0x04, 0x28
        /*005a*/ 	.short	(.L_31 - .L_30)


	//   ....[0]....
.L_30:
        /*005c*/ 	.word	0x00000060


	//   ....[1]....
        /*0060*/ 	.word	0x00000070


	//   ....[2]....
        /*0064*/ 	.word	0x00000130


	//   ....[3]....
        /*0068*/ 	.word	0x000002e0


	//   ....[4]....
        /*006c*/ 	.word	0x00001220


	//----- nvinfo : EIATTR_REG_RECONFIG
	.align		4
.L_31:
        /*0070*/ 	.byte	0x01, 0x54
	.zero		2


	//----- nvinfo : EIATTR_SYSCALL_OFFSETS
	.align		4
        /*0074*/ 	.byte	0x04, 0x46
        /*0076*/ 	.short	(.L_33 - .L_32)


	//   ....[0]....
.L_32:
        /*0078*/ 	.word	0x00001410


	//----- nvinfo : EIATTR_MBARRIER_INSTR_OFFSETS
	.align		4
.L_33:
        /*007c*/ 	.byte	0x04, 0x39
        /*007e*/ 	.short	(.L_35 - .L_34)


	//   ....[0]....
.L_34:
        /*0080*/ 	.word	0x00000230
        /*0084*/ 	.word	0x000000ff
        /*0088*/ 	.word	0x00000000
        /*008c*/ 	.short	0x0100
        /*008e*/ 	.byte	0x08
	.zero		1


	//   ....[1]....
        /*0090*/ 	.word	0x00000240
        /*0094*/ 	.word	0x000000ff
        /*0098*/ 	.word	0x00000028
        /*009c*/ 	.short	0x0100
        /*009e*/ 	.byte	0x08
	.zero		1


	//   ....[2]....
        /*00a0*/ 	.word	0x00000250
        /*00a4*/ 	.word	0x000000ff
        /*00a8*/ 	.word	0x00000008
        /*00ac*/ 	.short	0x0100
        /*00ae*/ 	.byte	0x08
	.zero		1


	//   ....[3]....
        /*00b0*/ 	.word	0x00000260
        /*00b4*/ 	.word	0x000000ff
        /*00b8*/ 	.word	0x00000030
        /*00bc*/ 	.short	0x0100
        /*00be*/ 	.byte	0x08
	.zero		1


	//   ....[4]....
        /*00c0*/ 	.word	0x00000270
        /*00c4*/ 	.word	0x000000ff
        /*00c8*/ 	.word	0x00000010
        /*00cc*/ 	.short	0x0100
        /*00ce*/ 	.byte	0x08
	.zero		1


	//   ....[5]....
        /*00d0*/ 	.word	0x00000280
        /*00d4*/ 	.word	0x000000ff
        /*00d8*/ 	.word	0x00000038
        /*00dc*/ 	.short	0x0100
        /*00de*/ 	.byte	0x08
	.zero		1


	//   ....[6]....
        /*00e0*/ 	.word	0x00000290
        /*00e4*/ 	.word	0x000000ff
        /*00e8*/ 	.word	0x00000018
        /*00ec*/ 	.short	0x0100
        /*00ee*/ 	.byte	0x08
	.zero		1


	//   ....[7]....
        /*00f0*/ 	.word	0x000002a0
        /*00f4*/ 	.word	0x000000ff
        /*00f8*/ 	.word	0x00000040
        /*00fc*/ 	.short	0x0100
        /*00fe*/ 	.byte	0x08
	.zero		1


	//   ....[8]....
        /*0100*/ 	.word	0x000002b0
        /*0104*/ 	.word	0x000000ff
        /*0108*/ 	.word	0x00000020
        /*010c*/ 	.short	0x0100
        /*010e*/ 	.byte	0x08
	.zero		1


	//   ....[9]....
        /*0110*/ 	.word	0x000002c0
        /*0114*/ 	.word	0x000000ff
        /*0118*/ 	.word	0x00000048
        /*011c*/ 	.short	0x0100
        /*011e*/ 	.byte	0x08
	.zero		1


	//   ....[10]....
        /*0120*/ 	.word	0x00000570
        /*0124*/ 	.word	0x000000ff
        /*0128*/ 	.word	0x00000060
        /*012c*/ 	.short	0x0100
        /*012e*/ 	.byte	0x08
	.zero		1


	//   ....[11]....
        /*0130*/ 	.word	0x000005f0
        /*0134*/ 	.word	0x000000ff
        /*0138*/ 	.word	0x00000068
        /*013c*/ 	.short	0x0100
        /*013e*/ 	.byte	0x08
	.zero		1


	//   ....[12]....
        /*0140*/ 	.word	0x00001490
        /*0144*/ 	.word	0x00000003
        /*0148*/ 	.word	0x00000000
        /*014c*/ 	.short	0x010a
        /*014e*/ 	.byte	0x3f
	.zero		1


	//   ....[13]....
        /*0150*/ 	.word	0x000014f0
        /*0154*/ 	.word	0x00000003
        /*0158*/ 	.word	0x00000000
        /*015c*/ 	.short	0x010a
        /*015e*/ 	.byte	0x3f
	.zero		1


	//   ....[14]....
        /*0160*/ 	.word	0x00001d20
        /*0164*/ 	.word	0x000000ff
        /*0168*/ 	.word	0x00000000
        /*016c*/ 	.short	0x010a
        /*016e*/ 	.byte	0x04
	.zero		1


	//   ....[15]....
        /*0170*/ 	.word	0x00001d60
        /*0174*/ 	.word	0x000000ff
        /*0178*/ 	.word	0x00000000
        /*017c*/ 	.short	0x010a
        /*017e*/ 	.byte	0x04
	.zero		1


	//   ....[16]....
        /*0180*/ 	.word	0x00002480
        /*0184*/ 	.word	0x000000ff
        /*0188*/ 	.word	0x00000000
        /*018c*/ 	.short	0x0101
        /*018e*/ 	.byte	0x0a
	.zero		1


	//   ....[17]....
        /*0190*/ 	.word	0x00002660
        /*0194*/ 	.word	0x000000ff
        /*0198*/ 	.word	0x00000000
        /*019c*/ 	.short	0x0101
        /*019e*/ 	.byte	0x06
	.zero		1


	//   ....[18]....
        /*01a0*/ 	.word	0x000083b0
        /*01a4*/ 	.word	0x0000000e
        /*01a8*/ 	.word	0x00000028
        /*01ac*/ 	.short	0x010a
        /*01ae*/ 	.byte	0x3f
	.zero		1


	//   ....[19]....
        /*01b0*/ 	.word	0x00008800
        /*01b4*/ 	.word	0x00000006
        /*01b8*/ 	.word	0x00000068
        /*01bc*/ 	.short	0x0101
        /*01be*/ 	.byte	0x3f
	.zero		1


	//   ....[20]....
        /*01c0*/ 	.word	0x00008f20
        /*01c4*/ 	.word	0x00000007
        /*01c8*/ 	.word	0x00000000
        /*01cc*/ 	.short	0x010a
        /*01ce*/ 	.byte	0x3f
	.zero		1


	//   ....[21]....
        /*01d0*/ 	.word	0x00008fa0
        /*01d4*/ 	.word	0x00000009
        /*01d8*/ 	.word	0x00000000
        /*01dc*/ 	.short	0x010a
        /*01de*/ 	.byte	0x3f
	.zero		1


	//   ....[22]....
        /*01e0*/ 	.word	0x00009030
        /*01e4*/ 	.word	0x00000006
        /*01e8*/ 	.word	0x00000000
        /*01ec*/ 	.short	0x010a
        /*01ee*/ 	.byte	0x3f
	.zero		1


	//   ....[23]....
        /*01f0*/ 	.word	0x000090c0
        /*01f4*/ 	.word	0x00000009
        /*01f8*/ 	.word	0x00000000
        /*01fc*/ 	.short	0x010a
        /*01fe*/ 	.byte	0x3f
	.zero		1


	//   ....[24]....
        /*0200*/ 	.word	0x00009150
        /*0204*/ 	.word	0x00000003
        /*0208*/ 	.word	0x00000000
        /*020c*/ 	.short	0x010a
        /*020e*/ 	.byte	0x3f
	.zero		1


	//   ....[25]....
        /*0210*/ 	.word	0x000091b0
        /*0214*/ 	.word	0x00000003
        /*0218*/ 	.word	0x00000000
        /*021c*/ 	.short	0x010a
        /*021e*/ 	.byte	0x3f
	.zero		1


	//   ....[26]....
        /*0220*/ 	.word	0x00009210
        /*0224*/ 	.word	0x00000004
        /*0228*/ 	.word	0x00000000
        /*022c*/ 	.short	0x010a
        /*022e*/ 	.byte	0x3f
	.zero		1


	//   ....[27]....
        /*0230*/ 	.word	0x000092e0
        /*0234*/ 	.word	0x0000000e
        /*0238*/ 	.word	0x00000028
        /*023c*/ 	.short	0x010a
        /*023e*/ 	.byte	0x3f
	.zero		1


	//   ....[28]....
        /*0240*/ 	.word	0x000093b0
        /*0244*/ 	.word	0x00000007
        /*0248*/ 	.word	0x00000000
        /*024c*/ 	.short	0x010a
        /*024e*/ 	.byte	0x3f
	.zero		1


	//   ....[29]....
        /*0250*/ 	.word	0x00009400
        /*0254*/ 	.word	0x00000009
        /*0258*/ 	.word	0x00000000
        /*025c*/ 	.short	0x010a
        /*025e*/ 	.byte	0x3f
	.zero		1


	//   ....[30]....
        /*0260*/ 	.word	0x00009450
        /*0264*/ 	.word	0x00000006
        /*0268*/ 	.word	0x00000000
        /*026c*/ 	.short	0x010a
        /*026e*/ 	.byte	0x3f
	.zero		1


	//   ....[31]....
        /*0270*/ 	.word	0x000094a0
        /*0274*/ 	.word	0x00000009
        /*0278*/ 	.word	0x00000000
        /*027c*/ 	.short	0x010a
        /*027e*/ 	.byte	0x3f
	.zero		1


	//----- nvinfo : EIATTR_NUM_MBARRIERS
	.align		4
.L_35:
        /*0280*/ 	.byte	0x03, 0x38
        /*0282*/ 	.short	0x000c


	//----- nvinfo : EIATTR_EXIT_INSTR_OFFSETS
	.align		4
        /*0284*/ 	.byte	0x04, 0x1c
        /*0286*/ 	.short	(.L_37 - .L_36)


	//   ....[0]....
.L_36:
        /*0288*/ 	.word	0x00000690


	//   ....[1]....
        /*028c*/ 	.word	0x00000f60


	//   ....[2]....
        /*0290*/ 	.word	0x00007a90


	//   ....[3]....
        /*0294*/ 	.word	0x000080c0


	//   ....[4]....
        /*0298*/ 	.word	0x000091a0


	//----- nvinfo : EIATTR_MAX_THREADS
	.align		4
.L_37:
        /*029c*/ 	.byte	0x04, 0x05
        /*029e*/ 	.short	(.L_39 - .L_38)
.L_38:
        /*02a0*/ 	.word	0x00000180
        /*02a4*/ 	.word	0x00000001
        /*02a8*/ 	.word	0x00000001


	//----- nvinfo : EIATTR_CRS_STACK_SIZE
	.align		4
.L_39:
        /*02ac*/ 	.byte	0x04, 0x1e
        /*02ae*/ 	.short	(.L_41 - .L_40)
.L_40:
        /*02b0*/ 	.word	0x00000000


	//----- nvinfo : EIATTR_CBANK_PARAM_SIZE
	.align		4
.L_41:
        /*02b4*/ 	.byte	0x03, 0x19
        /*02b6*/ 	.short	0x0470


	//----- nvinfo : EIATTR_PARAM_CBANK
	.align		4
        /*02b8*/ 	.byte	0x04, 0x0a
        /*02ba*/ 	.short	(.L_43 - .L_42)
	.align		4
.L_42:
        /*02bc*/ 	.word	index@(.nv.constant0._ZN7cutlass13device_kernelINS_4gemm6kernel13GemmUniversalIN4cute5tupleIJiiiiEEENS1_10collective13CollectiveMmaINS1_34MainloopSm90TmaGmmaWarpSpecializedILi5ENS5_IJNS4_1CILi1EEESB_SB_EEENS1_35KernelTmaWarpSpecializedCooperativeEEENS5_IJNSA_ILi256EEENSA_ILi64EEENSA_ILi128EEEEEENS_6half_tENS5_IJlSB_lEEESJ_SK_NS4_8TiledMMAINS4_8MMA_AtomIJNS4_4SM904GMMA25MMA_64x64x16_F32F16F16_SSILNSO_5MajorE0ELSQ_0ELNSO_7ScaleInE1ELSR_1EEEEEENS4_6LayoutINS5_IJNSA_ILi2EEESB_SB_EEENS5_IJSB_NSA_ILi0EEESX_EEEEENS5_IJNS4_10UnderscoreES10_S10_EEEEENS4_13SM90_TMA_LOADENS4_14ComposedLayoutINS4_7SwizzleILi3ELi4ELi3EEENS4_18smem_ptr_flag_bitsILi16EEENSU_INS5_IJNSA_ILi8EEESG_EEENS5_IJSG_SB_EEEEEEEvNS4_8identityES13_S1D_vS1E_EENS_8epilogue10collective6detail29Sm90TmaWarpSpecializedAdapterINS1H_15DefaultEpilogueISJ_SK_SK_NS1G_6thread17LinearCombinationISJ_Li1EffLNS1L_9ScaleType4KindE0ELNS_15FloatRoundStyleE2ESJ_EENS1_15EpilogueDefaultEEEEEvvEEEEvNT_6ParamsE)
        /*02c0*/ 	.short	0x0210
        /*02c2*/ 	.short	0x0470


	//----- nvinfo : EIATTR_SW_WAR
	.align		4
.L_43:
        /*02c4*/ 	.byte	0x04, 0x36
        /*02c6*/ 	.short	(.L_45 - .L_44)
.L_44:
        /*02c8*/ 	.word	0x00000008
.L_45:


//--------------------- .nv.callgraph             --------------------------
	.section	.nv.callgraph,"",@"SHT_CUDA_CALLGRAPH"
	.align	4
	.sectionentsize	8
	.align		4
        /*0000*/ 	.word	0x00000000
	.align		4
        /*0004*/ 	.word	0xffffffff
	.align		4
        /*0008*/ 	.word	index@(_ZN7cutlass13device_kernelINS_4gemm6kernel13GemmUniversalIN4cute5tupleIJiiiiEEENS1_10collective13CollectiveMmaINS1_34MainloopSm90TmaGmmaWarpSpecializedILi5ENS5_IJNS4_1CILi1EEESB_SB_EEENS1_35KernelTmaWarpSpecializedCooperativeEEENS5_IJNSA_ILi256EEENSA_ILi64EEENSA_ILi128EEEEEENS_6half_tENS5_IJlSB_lEEESJ_SK_NS4_8TiledMMAINS4_8MMA_AtomIJNS4_4SM904GMMA25MMA_64x64x16_F32F16F16_SSILNSO_5MajorE0ELSQ_0ELNSO_7ScaleInE1ELSR_1EEEEEENS4_6LayoutINS5_IJNSA_ILi2EEESB_SB_EEENS5_IJSB_NSA_ILi0EEESX_EEEEENS5_IJNS4_10UnderscoreES10_S10_EEEEENS4_13SM90_TMA_LOADENS4_14ComposedLayoutINS4_7SwizzleILi3ELi4ELi3EEENS4_18smem_ptr_flag_bitsILi16EEENSU_INS5_IJNSA_ILi8EEESG_EEENS5_IJSG_SB_EEEEEEEvNS4_8identityES13_S1D_vS1E_EENS_8epilogue10collective6detail29Sm90TmaWarpSpecializedAdapterINS1H_15DefaultEpilogueISJ_SK_SK_NS1G_6thread17LinearCombinationISJ_Li1EffLNS1L_9ScaleType4KindE0ELNS_15FloatRoundStyleE2ESJ_EENS1_15EpilogueDefaultEEEEEvvEEEEvNT_6ParamsE)
	.align		4
        /*000c*/ 	.word	index@(__assertfail)
	.align		4
        /*0010*/ 	.word	0x00000000
	.align		4
        /*0014*/ 	.word	0xfffffffe
	.align		4
        /*0018*/ 	.word	0x00000000
	.align		4
        /*001c*/ 	.word	0xfffffffd
	.align		4
        /*0020*/ 	.word	0x00000000
	.align		4
        /*0024*/ 	.word	0xfffffffc


//--------------------- .nv.constant4             --------------------------
	.section	.nv.constant4,"a",@progbits
	.align	8
	.align		8
.nv.constant4:
        /*0000*/ 	.dword	__assertfail
	.align		8
        /*0008*/ 	.dword	__unnamed_1
	.align		8
        /*0010*/ 	.dword	_ZN40_INTERNAL_0baa6014_4_k_cu_4e3b5f2a_253864cuda3std3__45__cpo5beginE
	.align		8
        /*0018*/ 	.dword	_ZN40_INTERNAL_0baa6014_4_k_cu_4e3b5f2a_253864cuda3std3__45__cpo3endE
	.align		8
        /*0020*/ 	.dword	_ZN40_INTERNAL_0baa6014_4_k_cu_4e3b5f2a_253864cuda3std3__45__cpo6cbeginE
	.align		8
        /*0028*/ 	.dword	_ZN40_INTERNAL_0baa6014_4_k_cu_4e3b5f2a_253864cuda3std3__45__cpo4cendE
	.align		8
        /*0030*/ 	.dword	_ZN40_INTERNAL_0baa6014_4_k_cu_4e3b5f2a_253864cuda3std3__442_GLOBAL__N__0baa6014_4_k_cu_4e3b5f2a_253866ignoreE
	.align		8
        /*0038*/ 	.dword	_ZN40_INTERNAL_0baa6014_4_k_cu_4e3b5f2a_253864cuda3std3__419piecewise_constructE
	.align		8
        /*0040*/ 	.dword	_ZN40_INTERNAL_0baa6014_4_k_cu_4e3b5f2a_253864cuda3std3__48in_placeE
	.align		8
        /*0048*/ 	.dword	_ZN40_INTERNAL_0baa6014_4_k_cu_4e3b5f2a_253864cuda3std6ranges3__45__cpo4swapE
	.align		8
        /*0050*/ 	.dword	_ZN40_INTERNAL_0baa6014_4_k_cu_4e3b5f2a_253864cuda3std6ranges3__45__cpo9iter_moveE
	.align		8
        /*0058*/ 	.dword	_ZN40_INTERNAL_0baa6014_4_k_cu_4e3b5f2a_253864cute7productE
	.align		8
        /*0060*/ 	.dword	_ZN40_INTERNAL_0baa6014_4_k_cu_4e3b5f2a_253864cute1_E
	.align		8
        /*0068*/ 	.dword	$str$22
	.align		8
        /*0070*/ 	.dword	$str$23


//--------------------- .text._ZN7cutlass13device_kernelINS_4gemm6kernel13GemmUniversalIN4cute5tupleIJiiiiEEENS1_10collective13CollectiveMmaINS1_34MainloopSm90TmaGmmaWarpSpecializedILi5ENS5_IJNS4_1CILi1EEESB_SB_EEENS1_35KernelTmaWarpSpecializedCooperativeEEENS5_IJNSA_ILi256EEENSA_ILi64EEENSA_ILi128EEEEEENS_6half_tENS5_IJlSB_lEEESJ_SK_NS4_8TiledMMAINS4_8MMA_AtomIJNS4_4SM904GMMA25MMA_64x64x16_F32F16F16_SSILNSO_5MajorE0ELSQ_0ELNSO_7ScaleInE1ELSR_1EEEEEENS4_6LayoutINS5_IJNSA_ILi2EEESB_SB_EEENS5_IJSB_NSA_ILi0EEESX_EEEEENS5_IJNS4_10UnderscoreES10_S10_EEEEENS4_13SM90_TMA_LOADENS4_14ComposedLayoutINS4_7SwizzleILi3ELi4ELi3EEENS4_18smem_ptr_flag_bitsILi16EEENSU_INS5_IJNSA_ILi8EEESG_EEENS5_IJSG_SB_EEEEEEEvNS4_8identityES13_S1D_vS1E_EENS_8epilogue10collective6detail29Sm90TmaWarpSpecializedAdapterINS1H_15DefaultEpilogueISJ_SK_SK_NS1G_6thread17LinearCombinationISJ_Li1EffLNS1L_9ScaleType4KindE0ELNS_15FloatRoundStyleE2ESJ_EENS1_15EpilogueDefaultEEEEEvvEEEEvNT_6ParamsE --------------------------
	.section	.text._ZN7cutlass13device_kernelINS_4gemm6kernel13GemmUniversalIN4cute5tupleIJiiiiEEENS1_10collective13CollectiveMmaINS1_34MainloopSm90TmaGmmaWarpSpecializedILi5ENS5_IJNS4_1CILi1EEESB_SB_EEENS1_35KernelTmaWarpSpecializedCooperativeEEENS5_IJNSA_ILi256EEENSA_ILi64EEENSA_ILi128EEEEEENS_6half_tENS5_IJlSB_lEEESJ_SK_NS4_8TiledMMAINS4_8MMA_AtomIJNS4_4SM904GMMA25MMA_64x64x16_F32F16F16_SSILNSO_5MajorE0ELSQ_0ELNSO_7ScaleInE1ELSR_1EEEEEENS4_6LayoutINS5_IJNSA_ILi2EEESB_SB_EEENS5_IJSB_NSA_ILi0EEESX_EEEEENS5_IJNS4_10UnderscoreES10_S10_EEEEENS4_13SM90_TMA_LOADENS4_14ComposedLayoutINS4_7SwizzleILi3ELi4ELi3EEENS4_18smem_ptr_flag_bitsILi16EEENSU_INS5_IJNSA_ILi8EEESG_EEENS5_IJSG_SB_EEEEEEEvNS4_8identityES13_S1D_vS1E_EENS_8epilogue10collective6detail29Sm90TmaWarpSpecializedAdapterINS1H_15DefaultEpilogueISJ_SK_SK_NS1G_6thread17LinearCombinationISJ_Li1EffLNS1L_9ScaleType4KindE0ELNS_15FloatRoundStyleE2ESJ_EENS1_15EpilogueDefaultEEEEEvvEEEEvNT_6ParamsE,"ax",@progbits
	.align	128
.text._ZN7cutlass13device_kernelINS_4gemm6kernel13GemmUniversalIN4cute5tupleIJiiiiEEENS1_10collective13CollectiveMmaINS1_34MainloopSm90TmaGmmaWarpSpecializedILi5ENS5_IJNS4_1CILi1EEESB_SB_EEENS1_35KernelTmaWarpSpecializedCooperativeEEENS5_IJNSA_ILi256EEENSA_ILi64EEENSA_ILi128EEEEEENS_6half_tENS5_IJlSB_lEEESJ_SK_NS4_8TiledMMAINS4_8MMA_AtomIJNS4_4SM904GMMA25MMA_64x64x16_F32F16F16_SSILNSO_5MajorE0ELSQ_0ELNSO_7ScaleInE1ELSR_1EEEEEENS4_6LayoutINS5_IJNSA_ILi2EEESB_SB_EEENS5_IJSB_NSA_ILi0EEESX_EEEEENS5_IJNS4_10UnderscoreES10_S10_EEEEENS4_13SM90_TMA_LOADENS4_14ComposedLayoutINS4_7SwizzleILi3ELi4ELi3EEENS4_18smem_ptr_flag_bitsILi16EEENSU_INS5_IJNSA_ILi8EEESG_EEENS5_IJSG_SB_EEEEEEEvNS4_8identityES13_S1D_vS1E_EENS_8epilogue10collective6detail29Sm90TmaWarpSpecializedAdapterINS1H_15DefaultEpilogueISJ_SK_SK_NS1G_6thread17LinearCombinationISJ_Li1EffLNS1L_9ScaleType4KindE0ELNS_15FloatRoundStyleE2ESJ_EENS1_15EpilogueDefaultEEEEEvvEEEEvNT_6ParamsE:
        .type           _ZN7cutlass13device_kernelINS_4gemm6kernel13GemmUniversalIN4cute5tupleIJiiiiEEENS1_10collective13CollectiveMmaINS1_34MainloopSm90TmaGmmaWarpSpecializedILi5ENS5_IJNS4_1CILi1EEESB_SB_EEENS1_35KernelTmaWarpSpecializedCooperativeEEENS5_IJNSA_ILi256EEENSA_ILi64EEENSA_ILi128EEEEEENS_6half_tENS5_IJlSB_lEEESJ_SK_NS4_8TiledMMAINS4_8MMA_AtomIJNS4_4SM904GMMA25MMA_64x64x16_F32F16F16_SSILNSO_5MajorE0ELSQ_0ELNSO_7ScaleInE1ELSR_1EEEEEENS4_6LayoutINS5_IJNSA_ILi2EEESB_SB_EEENS5_IJSB_NSA_ILi0EEESX_EEEEENS5_IJNS4_10UnderscoreES10_S10_EEEEENS4_13SM90_TMA_LOADENS4_14ComposedLayoutINS4_7SwizzleILi3ELi4ELi3EEENS4_18smem_ptr_flag_bitsILi16EEENSU_INS5_IJNSA_ILi8EEESG_EEENS5_IJSG_SB_EEEEEEEvNS4_8identityES13_S1D_vS1E_EENS_8epilogue10collective6detail29Sm90TmaWarpSpecializedAdapterINS1H_15DefaultEpilogueISJ_SK_SK_NS1G_6thread17LinearCombinationISJ_Li1EffLNS1L_9ScaleType4KindE0ELNS_15FloatRoundStyleE2ESJ_EENS1_15EpilogueDefaultEEEEEvvEEEEvNT_6ParamsE,@function
        .size           _ZN7cutlass13device_kernelINS_4gemm6kernel13GemmUniversalIN4cute5tupleIJiiiiEEENS1_10collective13CollectiveMmaINS1_34MainloopSm90TmaGmmaWarpSpecializedILi5ENS5_IJNS4_1CILi1EEESB_SB_EEENS1_35KernelTmaWarpSpecializedCooperativeEEENS5_IJNSA_ILi256EEENSA_ILi64EEENSA_ILi128EEEEEENS_6half_tENS5_IJlSB_lEEESJ_SK_NS4_8TiledMMAINS4_8MMA_AtomIJNS4_4SM904GMMA25MMA_64x64x16_F32F16F16_SSILNSO_5MajorE0ELSQ_0ELNSO_7ScaleInE1ELSR_1EEEEEENS4_6LayoutINS5_IJNSA_ILi2EEESB_SB_EEENS5_IJSB_NSA_ILi0EEESX_EEEEENS5_IJNS4_10UnderscoreES10_S10_EEEEENS4_13SM90_TMA_LOADENS4_14ComposedLayoutINS4_7SwizzleILi3ELi4ELi3EEENS4_18smem_ptr_flag_bitsILi16EEENSU_INS5_IJNSA_ILi8EEESG_EEENS5_IJSG_SB_EEEEEEEvNS4_8identityES13_S1D_vS1E_EENS_8epilogue10collective6detail29Sm90TmaWarpSpecializedAdapterINS1H_15DefaultEpilogueISJ_SK_SK_NS1G_6thread17LinearCombinationISJ_Li1EffLNS1L_9ScaleType4KindE0ELNS_15FloatRoundStyleE2ESJ_EENS1_15EpilogueDefaultEEEEEvvEEEEvNT_6ParamsE,(.L_x_194 - _ZN7cutlass13device_kernelINS_4gemm6kernel13GemmUniversalIN4cute5tupleIJiiiiEEENS1_10collective13CollectiveMmaINS1_34MainloopSm90TmaGmmaWarpSpecializedILi5ENS5_IJNS4_1CILi1EEESB_SB_EEENS1_35KernelTmaWarpSpecializedCooperativeEEENS5_IJNSA_ILi256EEENSA_ILi64EEENSA_ILi128EEEEEENS_6half_tENS5_IJlSB_lEEESJ_SK_NS4_8TiledMMAINS4_8MMA_AtomIJNS4_4SM904GMMA25MMA_64x64x16_F32F16F16_SSILNSO_5MajorE0ELSQ_0ELNSO_7ScaleInE1ELSR_1EEEEEENS4_6LayoutINS5_IJNSA_ILi2EEESB_SB_EEENS5_IJSB_NSA_ILi0EEESX_EEEEENS5_IJNS4_10UnderscoreES10_S10_EEEEENS4_13SM90_TMA_LOADENS4_14ComposedLayoutINS4_7SwizzleILi3ELi4ELi3EEENS4_18smem_ptr_flag_bitsILi16EEENSU_INS5_IJNSA_ILi8EEESG_EEENS5_IJSG_SB_EEEEEEEvNS4_8identityES13_S1D_vS1E_EENS_8epilogue10collective6detail29Sm90TmaWarpSpecializedAdapterINS1H_15DefaultEpilogueISJ_SK_SK_NS1G_6thread17LinearCombinationISJ_Li1EffLNS1L_9ScaleType4KindE0ELNS_15FloatRoundStyleE2ESJ_EENS1_15EpilogueDefaultEEEEEvvEEEEvNT_6ParamsE)
        .other          _ZN7cutlass13device_kernelINS_4gemm6kernel13GemmUniversalIN4cute5tupleIJiiiiEEENS1_10collective13CollectiveMmaINS1_34MainloopSm90TmaGmmaWarpSpecializedILi5ENS5_IJNS4_1CILi1EEESB_SB_EEENS1_35KernelTmaWarpSpecializedCooperativeEEENS5_IJNSA_ILi256EEENSA_ILi64EEENSA_ILi128EEEEEENS_6half_tENS5_IJlSB_lEEESJ_SK_NS4_8TiledMMAINS4_8MMA_AtomIJNS4_4SM904GMMA25MMA_64x64x16_F32F16F16_SSILNSO_5MajorE0ELSQ_0ELNSO_7ScaleInE1ELSR_1EEEEEENS4_6LayoutINS5_IJNSA_ILi2EEESB_SB_EEENS5_IJSB_NSA_ILi0EEESX_EEEEENS5_IJNS4_10UnderscoreES10_S10_EEEEENS4_13SM90_TMA_LOADENS4_14ComposedLayoutINS4_7SwizzleILi3ELi4ELi3EEENS4_18smem_ptr_flag_bitsILi16EEENSU_INS5_IJNSA_ILi8EEESG_EEENS5_IJSG_SB_EEEEEEEvNS4_8identityES13_S1D_vS1E_EENS_8epilogue10collective6detail29Sm90TmaWarpSpecializedAdapterINS1H_15DefaultEpilogueISJ_SK_SK_NS1G_6thread17LinearCombinationISJ_Li1EffLNS1L_9ScaleType4KindE0ELNS_15FloatRoundStyleE2ESJ_EENS1_15EpilogueDefaultEEEEEvvEEEEvNT_6ParamsE,@"STO_CUDA_ENTRY STV_DEFAULT"
_ZN7cutlass13device_kernelINS_4gemm6kernel13GemmUniversalIN4cute5tupleIJiiiiEEENS1_10collective13CollectiveMmaINS1_34MainloopSm90TmaGmmaWarpSpecializedILi5ENS5_IJNS4_1CILi1EEESB_SB_EEENS1_35KernelTmaWarpSpecializedCooperativeEEENS5_IJNSA_ILi256EEENSA_ILi64EEENSA_ILi128EEEEEENS_6half_tENS5_IJlSB_lEEESJ_SK_NS4_8TiledMMAINS4_8MMA_AtomIJNS4_4SM904GMMA25MMA_64x64x16_F32F16F16_SSILNSO_5MajorE0ELSQ_0ELNSO_7ScaleInE1ELSR_1EEEEEENS4_6LayoutINS5_IJNSA_ILi2EEESB_SB_EEENS5_IJSB_NSA_ILi0EEESX_EEEEENS5_IJNS4_10UnderscoreES10_S10_EEEEENS4_13SM90_TMA_LOADENS4_14ComposedLayoutINS4_7SwizzleILi3ELi4ELi3EEENS4_18smem_ptr_flag_bitsILi16EEENSU_INS5_IJNSA_ILi8EEESG_EEENS5_IJSG_SB_EEEEEEEvNS4_8identityES13_S1D_vS1E_EENS_8epilogue10collective6detail29Sm90TmaWarpSpecializedAdapterINS1H_15DefaultEpilogueISJ_SK_SK_NS1G_6thread17LinearCombinationISJ_Li1EffLNS1L_9ScaleType4KindE0ELNS_15FloatRoundStyleE2ESJ_EENS1_15EpilogueDefaultEEEEEvvEEEEvNT_6ParamsE:
[----:B------:R-:W0:Y:S01]  /*0000*/  LDC R1, c[0x0][0x28] ;  /* 0x00000a00ff017b82 */ /* 0x000e220000000800 */
[----:B------:R-:W1:Y:S01]  /*0010*/  S2R R3, SR_TID.X ;  /* 0x0000000000037919 */ /* 0x000e620000002100 */
[----:B------:R-:W-:Y:S01]  /*0020*/  ELECT P0, URZ, PT ;  /* 0x00000000003f782f */ /* 0x000fe20003800000 */
[----:B------:R-:W-:Y:S01]  /*0030*/  BSSY B0, `(.L_x_0) ;  /* 0x000000f000007945 */ /* 0x000fe20003800000 */
[--C-:B-1----:R-:W-:Y:S02]  /*0040*/  SHF.R.U32.HI R0, RZ, 0x5, R3.reuse ;  /* 0x00000005ff007819 */ /* 0x102fe40000011603 */
[----:B------:R-:W-:-:S03]  /*0050*/  SHF.R.U32.HI R14, RZ, 0x7, R3 ;  /* 0x00000007ff0e7819 */ /* 0x000fc60000011603 */
[----:B------:R-:W1:Y:S04]  /*0060*/  SHFL.IDX PT, R4, R0, RZ, 0x1f ;  /* 0x00001fff00047589 */ /* 0x000e6800000e0000 */
[----:B------:R2:W3:Y:S01]  /*0070*/  SHFL.IDX PT, R10, R14, RZ, 0x1f ;  /* 0x00001fff0e0a7589 */ /* 0x0004e200000e0000 */
[----:B-1----:R-:W-:-:S13]  /*0080*/  ISETP.NE.OR P0, PT, R4, RZ, !P0 ;  /* 0x000000ff0400720c */ /* 0x002fda0004705670 */
[----:B0-23--:R-:W-:Y:S05]  /*0090*/  @P0 BRA `(.L_x_1) ;  /* 0x0000000000200947 */ /* 0x00dfea0003800000 */
[----:B------:R-:W-:Y:S02]  /*00a0*/  ULDC.64 UR4, c[0x0][0x198] ;  /* 0x0000660000047ab9 */ /* 0x000fe40000000a00 */
[----:B------:R-:W-:Y:S02]  /*00b0*/  UIADD3 UR6, UP0, UR4, 0xf0, URZ ;  /* 0x000000f004067890 */ /* 0x000fe4000ff1e03f */
[----:B------:R-:W-:Y:S02]  /*00c0*/  UIADD3 UR4, UP1, UR4, 0x1f0, URZ ;  /* 0x000001f004047890 */ /* 0x000fe4000ff3e03f */
[----:B------:R-:W-:Y:S02]  /*00d0*/  UIADD3.X UR7, URZ, UR5, URZ, UP0, !UPT ;  /* 0x000000053f077290 */ /* 0x000fe400087fe43f */
[----:B------:R-:W-:-:S07]  /*00e0*/  UIADD3.X UR5, URZ, UR5, URZ, UP1, !UPT ;  /* 0x000000053f057290 */ /* 0x000fce0008ffe43f */
[----:B------:R0:W-:Y:S02]  /*00f0*/  UTMACCTL.PF [UR6] ;  /* 0x00000000060079b9 */ /* 0x0001e40008040000 */
[----:B------:R0:W-:Y:S02]  /*0100*/  UTMACCTL.PF [UR4] ;  /* 0x00000000040079b9 */ /* 0x0001e40008040000 */
[----:B0-----:R-:W-:Y:S01]  /*0110*/  NOP ;  /* 0x0000000000007918 */ /* 0x001fe20000000000 */
.L_x_1:
[----:B------:R-:W-:Y:S05]  /*0120*/  BSYNC B0 ;  /* 0x0000000000007941 */ /* 0x000fea0003800000 */
.L_x_0:
[----:B------:R-:W0:Y:S02]  /*0130*/  SHFL.IDX PT, R2, R0, RZ, 0x1f ;  /* 0x00001fff00027589 */ /* 0x000e2400000e0000 */
[----:B0-----:R-:W-:-:S13]  /*0140*/  ISETP.NE.AND P0, PT, R2, RZ, PT ;  /* 0x000000ff0200720c */ /* 0x001fda0003f05270 */
[----:B------:R-:W-:Y:S05]  /*0150*/  @P0 BRA `(.L_x_2) ;  /* 0x0000000000600947 */ /* 0x000fea0003800000 */
[----:B------:R-:W0:Y:S01]  /*0160*/  S2UR UR8, SR_CgaCtaId ;  /* 0x00000000000879c3 */ /* 0x000e220000008800 */
[----:B------:R-:W-:Y:S01]  /*0170*/  UMOV UR4, 0x400 ;  /* 0x0000040000047882 */ /* 0x000fe20000000000 */
[----:B------:R-:W-:Y:S01]  /*0180*/  UMOV UR5, 0x1 ;  /* 0x0000000100057882 */ /* 0x000fe20000000000 */
[----:B------:R-:W-:Y:S01]  /*0190*/  UMOV UR6, 0x100 ;  /* 0x0000010000067882 */ /* 0x000fe20000000000 */
[----:B------:R-:W-:Y:S01]  /*01a0*/  ELECT P0, URZ, PT ;  /* 0x00000000003f782f */ /* 0x000fe20003800000 */
[----:B------:R-:W-:-:S04]  /*01b0*/  UIADD3 UR6, -UR6, 0x100000, URZ ;  /* 0x0010000006067890 */ /* 0x000fc8000fffe13f */
[----:B------:R-:W-:Y:S02]  /*01c0*/  USHF.L.U32 UR7, UR6, 0xb, URZ ;  /* 0x0000000b06077899 */ /* 0x000fe4000800063f */
[----:B------:R-:W-:Y:S02]  /*01d0*/  USHF.L.U32 UR6, UR6, 0x1, URZ ;  /* 0x0000000106067899 */ /* 0x000fe4000800063f */
[----:B0-----:R-:W-:Y:S02]  /*01e0*/  ULEA UR8, UR8, UR4, 0x18 ;  /* 0x0000000408087291 */ /* 0x001fe4000f8ec03f */
[----:B------:R-:W-:-:S04]  /*01f0*/  UIADD3 UR4, -UR5, 0x100000, URZ ;  /* 0x0010000005047890 */ /* 0x000fc8000fffe13f */
[----:B------:R-:W-:Y:S02]  /*0200*/  USHF.L.U32 UR5, UR4, 0xb, URZ ;  /* 0x0000000b04057899 */ /* 0x000fe4000800063f */
[----:B------:R-:W-:Y:S01]  /*0210*/  USHF.L.U32 UR4, UR4, 0x1, URZ ;  /* 0x0000000104047899 */ /* 0x000fe2000800063f */
[----:B------:R-:W0:Y:S11]  /*0220*/  FENCE.VIEW.ASYNC.S ;  /* 0x00000000000073c6 */ /* 0x000e360000000000 */
[----:B0-----:R0:W1:Y:S01]  /*0230*/  SYNCS.EXCH.64 URZ, [UR8], UR4 ;  /* 0x00000004083f75b2 */ /* 0x0010620008000100 */
[----:B------:R0:W2:Y:S01]  /*0240*/  SYNCS.EXCH.64 URZ, [UR8+0x28], UR6 ;  /* 0x00002806083f75b2 */ /* 0x0000a20008000100 */
[----:B------:R0:W3:Y:S01]  /*0250*/  SYNCS.EXCH.64 URZ, [UR8+0x8], UR4 ;  /* 0x00000804083f75b2 */ /* 0x0000e20008000100 */
[----:B------:R0:W4:Y:S01]  /*0260*/  SYNCS.EXCH.64 URZ, [UR8+0x30], UR6 ;  /* 0x00003006083f75b2 */ /* 0x0001220008000100 */
[----:B------:R0:W0:Y:S01]  /*0270*/  SYNCS.EXCH.64 URZ, [UR8+0x10], UR4 ;  /* 0x00001004083f75b2 */ /* 0x0000220008000100 */
[----:B------:R0:W0:Y:S01]  /*0280*/  SYNCS.EXCH.64 URZ, [UR8+0x38], UR6 ;  /* 0x00003806083f75b2 */ /* 0x0000220008000100 */
[----:B------:R0:W0:Y:S01]  /*0290*/  SYNCS.EXCH.64 URZ, [UR8+0x18], UR4 ;  /* 0x00001804083f75b2 */ /* 0x0000220008000100 */
[----:B------:R0:W0:Y:S01]  /*02a0*/  SYNCS.EXCH.64 URZ, [UR8+0x40], UR6 ;  /* 0x00004006083f75b2 */ /* 0x0000220008000100 */
[----:B------:R0:W0:Y:S01]  /*02b0*/  SYNCS.EXCH.64 URZ, [UR8+0x20], UR4 ;  /* 0x00002004083f75b2 */ /* 0x0000220008000100 */
[----:B------:R0:W0:Y:S01]  /*02c0*/  SYNCS.EXCH.64 URZ, [UR8+0x48], UR6 ;  /* 0x00004806083f75b2 */ /* 0x0000220008000100 */
[----:B------:R-:W-:Y:S01]  /*02d0*/  NOP ;  /* 0x0000000000007918 */ /* 0x000fe20000000000 */
.L_x_2:
[----:B------:R-:W5:Y:S01]  /*02e0*/  SHFL.IDX PT, R0, R0, RZ, 0x1f ;  /* 0x00001fff00007589 */ /* 0x000f6200000e0000 */
[----:B------:R-:W1:Y:S01]  /*02f0*/  LDC R2, c[0x0][0x65c] ;  /* 0x00019700ff027b82 */ /* 0x000e620000000800 */
[----:B------:R-:W-:Y:S02]  /*0300*/  ELECT P0, URZ, PT ;  /* 0x00000000003f782f */ /* 0x000fe40003800000 */
[----:B------:R-:W-:Y:S01]  /*0310*/  LOP3.LUT R7, R7, 0xfffff7ff, RZ, 0xc0, !PT ;  /* 0xfffff7ff07077812 */ /* 0x000fe200078ec0ff */
[----:B------:R-:W2:Y:S01]  /*0320*/  S2R R5, SR_CTAID.Y ;  /* 0x0000000000057919 */ /* 0x000ea20000002600 */
[----:B0-----:R-:W-:Y:S01]  /*0330*/  UMOV UR4, 0x20 ;  /* 0x0000002000047882 */ /* 0x001fe20000000000 */
[----:B------:R-:W-:Y:S01]  /*0340*/  NOP ;  /* 0x0000000000007918 */ /* 0x000fe20000000000 */
[----:B------:R-:W-:Y:S01]  /*0350*/  ISETP.NE.AND P2, PT, R10, RZ, PT ;  /* 0x000000ff0a00720c */ /* 0x000fe20003f45270 */
[----:B------:R-:W0:Y:S01]  /*0360*/  S2R R6, SR_CTAID.X ;  /* 0x0000000000067919 */ /* 0x000e220000002500 */
[----:B------:R-:W-:Y:S01]  /*0370*/  NOP ;  /* 0x0000000000007918 */ /* 0x000fe20000000000 */
[----:B-----5:R-:W-:-:S02]  /*0380*/  ISETP.NE.OR P0, PT, R0, RZ, !P0 ;  /* 0x000000ff0000720c */ /* 0x020fc40004705670 */
[----:B-1----:R-:W-:-:S11]  /*0390*/  ISETP.NE.AND P3, PT, R2, 0x1, PT ;  /* 0x000000010200780c */ /* 0x002fd60003f65270 */
[----:B------:R-:W-:Y:S01]  /*03a0*/  VOTEU.ALL UP0, P0 ;  /* 0x00000000003f7886 */ /* 0x000fe20000000000 */
[----:B------:R-:W-:Y:S01]  /*03b0*/  VOTEU.ALL UP1, P0 ;  /* 0x00000000003f7886 */ /* 0x000fe20000020000 */
[----:B------:R-:W-:Y:S01]  /*03c0*/  @P3 LOP3.LUT R7, R7, 0x800, RZ, 0xfc, !PT ;  /* 0x0000080007073812 */ /* 0x000fe200078efcff */
[----:B------:R-:W0:Y:S01]  /*03d0*/  @P3 LDC R17, c[0x0][0x10] ;  /* 0x00000400ff113b82 */ /* 0x000e220000000800 */
[----:B------:R-:W-:Y:S01]  /*03e0*/  SHF.R.S32.HI R7, RZ, 0x1f, R4 ;  /* 0x0000001fff077819 */ /* 0x000fe20000011404 */
[----:B------:R-:W-:Y:S01]  /*03f0*/  @!UP0 UMOV UR6, 0x400 ;  /* 0x0000040000068882 */ /* 0x000fe20000000000 */
[----:B------:R-:W-:-:S04]  /*0400*/  @!UP0 UIADD3 UR4, -UR4, 0x100000, URZ ;  /* 0x0010000004048890 */ /* 0x000fc8000fffe13f */
[----:B------:R-:W-:Y:S02]  /*0410*/  @!UP0 USHF.L.U32 UR5, UR4, 0xb, URZ ;  /* 0x0000000b04058899 */ /* 0x000fe4000800063f */
[----:B------:R-:W-:Y:S01]  /*0420*/  @!UP0 USHF.L.U32 UR4, UR4, 0x1, URZ ;  /* 0x0000000104048899 */ /* 0x000fe2000800063f */
[----:B--2---:R-:W-:Y:S01]  /*0430*/  @P3 IMAD.MOV.U32 R8, RZ, RZ, R5 ;  /* 0x000000ffff083224 */ /* 0x004fe200078e0005 */
[----:B------:R-:W-:Y:S01]  /*0440*/  LEA.HI R7, R7, R4, RZ, 0x2 ;  /* 0x0000000407077211 */ /* 0x000fe200078f10ff */
[----:B------:R-:W-:Y:S01]  /*0450*/  @P3 IMAD.MOV.U32 R9, RZ, RZ, RZ ;  /* 0x000000ffff093224 */ /* 0x000fe200078e00ff */
[----:B------:R-:W1:Y:S02]  /*0460*/  @!UP0 S2UR UR7, SR_CgaCtaId ;  /* 0x00000000000789c3 */ /* 0x000e640000008800 */
[----:B------:R-:W-:-:S05]  /*0470*/  LOP3.LUT R7, R7, 0xfffffffc, RZ, 0xc0, !PT ;  /* 0xfffffffc07077812 */ /* 0x000fca00078ec0ff */
[----:B------:R-:W-:Y:S01]  /*0480*/  IMAD.IADD R0, R4, 0x1, -R7 ;  /* 0x0000000104007824 */ /* 0x000fe200078e0a07 */
[----:B------:R-:W-:Y:S01]  /*0490*/  LOP3.LUT R4, R3, 0x7f, RZ, 0xc0, !PT ;  /* 0x0000007f03047812 */ /* 0x000fe200078ec0ff */
[----:B------:R-:W2:Y:S01]  /*04a0*/  @!P3 LDC R11, c[0x0][0xc] ;  /* 0x00000300ff0bbb82 */ /* 0x000ea20000000800 */
[----:B------:R-:W-:Y:S02]  /*04b0*/  IMAD.MOV.U32 R7, RZ, RZ, RZ ;  /* 0x000000ffff077224 */ /* 0x000fe400078e00ff */
[----:B------:R-:W-:Y:S01]  /*04c0*/  ISETP.NE.AND P1, PT, R0, 0x3, PT ;  /* 0x000000030000780c */ /* 0x000fe20003f25270 */
[----:B0-----:R-:W-:Y:S01]  /*04d0*/  @P3 IMAD.WIDE.U32 R16, R6, R17, R8 ;  /* 0x0000001106103225 */ /* 0x001fe200078e0008 */
[----:B-1----:R-:W-:Y:S01]  /*04e0*/  @!UP0 ULEA UR8, UR7, UR6, 0x18 ;  /* 0x0000000607088291 */ /* 0x002fe2000f8ec03f */
[----:B------:R-:W-:Y:S02]  /*04f0*/  VOTEU.ALL UP0, P0 ;  /* 0x00000000003f7886 */ /* 0x000fe40000000000 */
[----:B------:R-:W-:Y:S01]  /*0500*/  ULDC UR6, c[0x0][0xc] ;  /* 0x0000030000067ab9 */ /* 0x000fe20000000800 */
[----:B------:R-:W-:Y:S01]  /*0510*/  ISETP.EQ.OR P0, PT, R0, RZ, !P1 ;  /* 0x000000ff0000720c */ /* 0x000fe20004f02670 */
[----:B------:R-:W-:-:S03]  /*0520*/  ULDC UR7, c[0x0][0x10] ;  /* 0x0000040000077ab9 */ /* 0x000fc60000000800 */
[C---:B------:R-:W-:Y:S01]  /*0530*/  ISETP.EQ.AND P0, PT, R10.reuse, RZ, P0 ;  /* 0x000000ff0a00720c */ /* 0x040fe20000702270 */
[----:B------:R-:W-:Y:S02]  /*0540*/  VIADD R10, R10, 0xffffffff ;  /* 0xffffffff0a0a7836 */ /* 0x000fe40000000000 */
[----:B--2---:R-:W-:Y:S01]  /*0550*/  @!P3 IMAD.WIDE.U32 R8, R11, R5, R6 ;  /* 0x000000050b08b225 */ /* 0x004fe200078e0006 */
[----:B------:R-:W0:Y:S02]  /*0560*/  FENCE.VIEW.ASYNC.S ;  /* 0x00000000000073c6 */ /* 0x000e240000000000 */
[----:B0-----:R-:W3:Y:S01]  /*0570*/  @!UP0 SYNCS.EXCH.64 URZ, [UR8+0x60], UR4 ;  /* 0x00006004083f85b2 */ /* 0x001ee20008000100 */
[----:B------:R-:W-:Y:S01]  /*0580*/  SEL R18, RZ, 0x1, !P0 ;  /* 0x00000001ff127807 */ /* 0x000fe20004000000 */
[----:B------:R-:W-:Y:S01]  /*0590*/  @P3 IMAD.MOV.U32 R11, RZ, RZ, RZ ;  /* 0x000000ffff0b3224 */ /* 0x000fe200078e00ff */
[----:B------:R-:W-:Y:S01]  /*05a0*/  ISETP.GE.U32.AND P1, PT, R10, 0x2, PT ;  /* 0x000000020a00780c */ /* 0x000fe20003f26070 */
[----:B------:R-:W-:-:S02]  /*05b0*/  @!P3 IMAD.MOV.U32 R16, RZ, RZ, R8 ;  /* 0x000000ffff10b224 */ /* 0x000fc400078e0008 */
[----:B------:R-:W-:Y:S01]  /*05c0*/  @P3 IMAD.IADD R17, R17, 0x1, R11 ;  /* 0x0000000111113824 */ /* 0x000fe200078e020b */
[----:B------:R-:W-:Y:S01]  /*05d0*/  SEL R18, R18, 0x2, P1 ;  /* 0x0000000212127807 */ /* 0x000fe20000800000 */
[----:B------:R-:W-:Y:S01]  /*05e0*/  @!P3 IMAD.MOV.U32 R17, RZ, RZ, R9 ;  /* 0x000000ffff11b224 */ /* 0x000fe200078e0009 */
[----:B------:R0:W3:Y:S01]  /*05f0*/  @!UP1 SYNCS.EXCH.64 URZ, [UR8+0x68], UR4 ;  /* 0x00006804083f95b2 */ /* 0x0000e20008000100 */
[----:B------:R-:W-:Y:S01]  /*0600*/  NOP ;  /* 0x0000000000007918 */ /* 0x000fe20000000000 */
[----:B0-----:R-:W-:-:S03]  /*0610*/  UIMAD.WIDE.U32 UR4, UR6, UR7, URZ ;  /* 0x00000007060472a5 */ /* 0x001fc6000f8e003f */
[----:B------:R-:W-:Y:S02]  /*0620*/  ULDC UR6, c[0x0][0x14] ;  /* 0x0000050000067ab9 */ /* 0x000fe40000000800 */
[----:B------:R-:W-:Y:S02]  /*0630*/  UIMAD.WIDE.U32 UR38, UR4, UR6, URZ ;  /* 0x00000006042672a5 */ /* 0x000fe4000f8e003f */
[----:B------:R-:W-:-:S04]  /*0640*/  UIMAD UR41, UR5, UR6, URZ ;  /* 0x00000006052972a4 */ /* 0x000fc8000f8e023f */
[----:B------:R-:W-:Y:S01]  /*0650*/  UIADD3 UR41, UR39, UR41, URZ ;  /* 0x0000002927297290 */ /* 0x000fe2000fffe03f */
[----:B---34-:R-:W-:Y:S06]  /*0660*/  BAR.SYNC.DEFER_BLOCKING 0x0 ;  /* 0x0000000000007b1d */ /* 0x018fec0000010000 */
[----:B------:R-:W-:Y:S05]  /*0670*/  @!P2 BRA `(.L_x_3) ;  /* 0x000000740008a947 */ /* 0x000fea0003800000 */
[----:B------:R-:W-:-:S13]  /*0680*/  ISETP.GT.U32.AND P0, PT, R10, 0x1, PT ;  /* 0x000000010a00780c */ /* 0x000fda0003f04070 */
[----:B------:R-:W-:Y:S05]  /*0690*/  @P0 EXIT ;  /* 0x000000000000094d */ /* 0x000fea0003800000 */
[----:B------:R-:W-:Y:S01]  /*06a0*/  ULDC.64 UR4, c[0x0][0x650] ;  /* 0x0001940000047ab9 */ /* 0x000fe20000000a00 */
[----:B------:R-:W-:Y:S01]  /*06b0*/  PRMT R0, RZ, 0x7610, R0 ;  /* 0x00007610ff007816 */ /* 0x000fe20000000000 */
[----:B------:R-:W-:Y:S01]  /*06c0*/  IMAD.MOV.U32 R109, RZ, RZ, -0x1 ;  /* 0xffffffffff6d7424 */ /* 0x000fe200078e00ff */
[----:B------:R-:W-:Y:S01]  /*06d0*/  ISETP.GE.U32.AND P0, PT, R16, UR4, PT ;  /* 0x0000000410007c0c */ /* 0x000fe2000bf06070 */
[----:B------:R-:W-:Y:S02]  /*06e0*/  IMAD.MOV.U32 R101, RZ, RZ, -0x1 ;  /* 0xffffffffff657424 */ /* 0x000fe400078e00ff */
[----:B------:R-:W-:Y:S01]  /*06f0*/  IMAD.MOV.U32 R19, RZ, RZ, -0x1 ;  /* 0xffffffffff137424 */ /* 0x000fe200078e00ff */
[----:B------:R-:W-:-:S13]  /*0700*/  ISETP.GE.U32.AND.EX P0, PT, R17, UR5, PT, P0 ;  /* 0x0000000511007c0c */ /* 0x000fda000bf06100 */
[----:B------:R-:W-:Y:S05]  /*0710*/  @P0 BRA `(.L_x_4) ;  /* 0x0000000400580947 */ /* 0x000fea0003800000 */
[----:B------:R-:W0:Y:S01]  /*0720*/  LDC.64 R20, c[0x0][0x628] ;  /* 0x00018a00ff147b82 */ /* 0x000e220000000a00 */
[----:B------:R-:W-:Y:S02]  /*0730*/  IMAD.MOV.U32 R8, RZ, RZ, R16 ;  /* 0x000000ffff087224 */ /* 0x000fe400078e0010 */
[----:B------:R-:W-:-:S05]  /*0740*/  IMAD.MOV.U32 R9, RZ, RZ, R17 ;  /* 0x000000ffff097224 */ /* 0x000fca00078e0011 */
[----:B------:R-:W1:Y:S08]  /*0750*/  LDC R0, c[0x0][0x630] ;  /* 0x00018c00ff007b82 */ /* 0x000e700000000800 */
[----:B------:R-:W2:Y:S01]  /*0760*/  LDC.64 R22, c[0x0][0x620] ;  /* 0x00018800ff167b82 */ /* 0x000ea20000000a00 */
[----:B0-----:R-:W-:-:S04]  /*0770*/  ISETP.NE.U32.AND P0, PT, R20, RZ, PT ;  /* 0x000000ff1400720c */ /* 0x001fc80003f05070 */
[----:B------:R-:W-:-:S13]  /*0780*/  ISETP.NE.AND.EX P0, PT, R21, RZ, PT, P0 ;  /* 0x000000ff1500720c */ /* 0x000fda0003f05300 */
[----:B-12---:R-:W-:Y:S05]  /*0790*/  @!P0 BRA `(.L_x_5) ;  /* 0x0000000000288947 */ /* 0x006fea0003800000 */
[----:B------:R-:W0:Y:S02]  /*07a0*/  LDC R13, c[0x0][0x634] ;  /* 0x00018d00ff0d7b82 */ /* 0x000e240000000800 */
[----:B0-----:R-:W-:-:S05]  /*07b0*/  IADD3 R13, P0, R16, R13, RZ ;  /* 0x0000000d100d7210 */ /* 0x001fca0007f1e0ff */
[----:B------:R-:W-:-:S04]  /*07c0*/  IMAD.X R15, RZ, RZ, R17, P0 ;  /* 0x000000ffff0f7224 */ /* 0x000fc800000e0611 */
[----:B------:R-:W-:-:S04]  /*07d0*/  IMAD.WIDE.U32 R8, R15, R20, RZ ;  /* 0x000000140f087225 */ /* 0x000fc800078e00ff */
[----:B------:R-:W-:-:S04]  /*07e0*/  IMAD.WIDE.U32 R10, P0, R13, R21, R8 ;  /* 0x000000150d0a7225 */ /* 0x000fc80007800008 */
[----:B------:R-:W-:-:S04]  /*07f0*/  IMAD.WIDE.U32 R8, R13, R20, RZ ;  /* 0x000000140d087225 */ /* 0x000fc800078e00ff */
[----:B------:R-:W-:Y:S01]  /*0800*/  IMAD.X R13, RZ, RZ, RZ, P0 ;  /* 0x000000ffff0d7224 */ /* 0x000fe200000e06ff */
[----:B------:R-:W-:Y:S01]  /*0810*/  IADD3 RZ, P0, R9, R10, RZ ;  /* 0x0000000a09ff7210 */ /* 0x000fe20007f1e0ff */
[----:B------:R-:W-:-:S04]  /*0820*/  IMAD.MOV.U32 R12, RZ, RZ, R11 ;  /* 0x000000ffff0c7224 */ /* 0x000fc800078e000b */
[----:B------:R-:W-:-:S08]  /*0830*/  IMAD.WIDE.U32.X R8, R15, R21, R12, P0 ;  /* 0x000000150f087225 */ /* 0x000fd000000e040c */
.L_x_5:
[-CC-:B------:R-:W-:Y:S01]  /*0840*/  SHF.R.U64 R25, R8, R0.reuse, R9.reuse ;  /* 0x0000000008197219 */ /* 0x180fe20000001209 */
[----:B------:R-:W0:Y:S01]  /*0850*/  LDC R12, c[0x0][0x618] ;  /* 0x00018600ff0c7b82 */ /* 0x000e220000000800 */
[----:B------:R-:W-:Y:S01]  /*0860*/  SHF.R.U32.HI R7, RZ, R0, R9 ;  /* 0x00000000ff077219 */ /* 0x000fe20000011609 */
[----:B------:R-:W-:Y:S01]  /*0870*/  ULDC UR4, c[0x0][0x150] ;  /* 0x0000540000047ab9 */ /* 0x000fe20000000800 */
[----:B------:R-:W-:Y:S02]  /*0880*/  IADD3 R11, P0, RZ, -R25, RZ ;  /* 0x80000019ff0b7210 */ /* 0x000fe40007f1e0ff */
[----:B------:R-:W-:-:S03]  /*0890*/  I2FP.F32.U32 R0, R6 ;  /* 0x0000000600007245 */ /* 0x000fc60000201000 */
[----:B------:R-:W1:Y:S01]  /*08a0*/  LDC.64 R30, c[0x0][0x640] ;  /* 0x00019000ff1e7b82 */ /* 0x000e620000000a00 */
[----:B------:R-:W-:Y:S02]  /*08b0*/  IMAD.X R13, RZ, RZ, ~R7, P0 ;  /* 0x000000ffff0d7224 */ /* 0x000fe400000e0e07 */
[----:B------:R-:W-:Y:S01]  /*08c0*/  FMUL R0, R0, UR4 ;  /* 0x0000000400007c20 */ /* 0x000fe20008400000 */
[----:B------:R-:W-:Y:S01]  /*08d0*/  IMAD.WIDE.U32 R8, R11, R22, R16 ;  /* 0x000000160b087225 */ /* 0x000fe200078e0010 */
[----:B------:R-:W-:-:S03]  /*08e0*/  ULDC UR4, c[0x0][0x154] ;  /* 0x0000550000047ab9 */ /* 0x000fc60000000800 */
[----:B------:R-:W-:Y:S01]  /*08f0*/  IMAD R10, R13, R22, RZ ;  /* 0x000000160d0a7224 */ /* 0x000fe200078e02ff */
[----:B------:R-:W2:Y:S01]  /*0900*/  LDC R7, c[0x0][0x144] ;  /* 0x00005100ff077b82 */ /* 0x000ea20000000800 */
[----:B------:R-:W3:Y:S02]  /*0910*/  F2I.U32.TRUNC.NTZ R0, R0 ;  /* 0x0000000000007305 */ /* 0x000ee4000020f000 */
[----:B------:R-:W-:-:S04]  /*0920*/  IMAD R11, R11, R23, R10 ;  /* 0x000000170b0b7224 */ /* 0x000fc800078e020a */
[----:B------:R-:W-:Y:S01]  /*0930*/  IMAD.IADD R9, R9, 0x1, R11 ;  /* 0x0000000109097824 */ /* 0x000fe200078e020b */
[----:B------:R-:W4:Y:S01]  /*0940*/  LDC R24, c[0x0][0x608] ;  /* 0x00018200ff187b82 */ /* 0x000f220000000800 */
[----:B------:R-:W-:-:S03]  /*0950*/  IMAD.MOV.U32 R11, RZ, RZ, -0x1 ;  /* 0xffffffffff0b7424 */ /* 0x000fc600078e00ff */
[-CC-:B0-----:R-:W-:Y:S02]  /*0960*/  SHF.R.U64 R22, R8, R12.reuse, R9.reuse ;  /* 0x0000000c08167219 */ /* 0x181fe40000001209 */
[----:B------:R-:W-:Y:S02]  /*0970*/  I2FP.F32.U32 R8, R5 ;  /* 0x0000000500087245 */ /* 0x000fe40000201000 */
[----:B------:R-:W0:Y:S01]  /*0980*/  LDC R28, c[0x0][0x658] ;  /* 0x00019600ff1c7b82 */ /* 0x000e220000000800 */
[----:B-1----:R-:W-:Y:S01]  /*0990*/  ISETP.NE.U32.AND P0, PT, R30, RZ, PT ;  /* 0x000000ff1e00720c */ /* 0x002fe20003f05070 */
[----:B---3--:R-:W-:Y:S02]  /*09a0*/  IMAD.MOV R10, RZ, RZ, -R0 ;  /* 0x000000ffff0a7224 */ /* 0x008fe400078e0a00 */
[----:B------:R-:W-:Y:S01]  /*09b0*/  FMUL R8, R8, UR4 ;  /* 0x0000000408087c20 */ /* 0x000fe20008400000 */
[----:B------:R-:W-:Y:S02]  /*09c0*/  SHF.R.U32.HI R9, RZ, R12, R9 ;  /* 0x0000000cff097219 */ /* 0x000fe40000011609 */
[----:B------:R-:W-:Y:S01]  /*09d0*/  ISETP.NE.AND.EX P0, PT, R31, RZ, PT, P0 ;  /* 0x000000ff1f00720c */ /* 0x000fe20003f05300 */
[----:B------:R1:W3:Y:S01]  /*09e0*/  F2I.U32.TRUNC.NTZ R15, R8 ;  /* 0x00000008000f7305 */ /* 0x0002e2000020f000 */
[----:B------:R-:W1:Y:S01]  /*09f0*/  LDC R20, c[0x0][0x148] ;  /* 0x00005200ff147b82 */ /* 0x000e620000000800 */
[----:B--2---:R-:W-:-:S07]  /*0a00*/  IMAD R0, R7, R10, R6 ;  /* 0x0000000a07007224 */ /* 0x004fce00078e0206 */
[----:B------:R-:W2:Y:S01]  /*0a10*/  LDC R26, c[0x0][0x600] ;  /* 0x00018000ff1a7b82 */ /* 0x000ea20000000800 */
[-CC-:B----4-:R-:W-:Y:S02]  /*0a20*/  SHF.R.U64 R32, R22, R24.reuse, R9.reuse ;  /* 0x0000001816207219 */ /* 0x190fe40000001209 */
[----:B------:R-:W-:Y:S01]  /*0a30*/  SHF.R.U32.HI R7, RZ, R24, R9 ;  /* 0x00000018ff077219 */ /* 0x000fe20000011609 */
[----:B------:R-:W-:-:S04]  /*0a40*/  IMAD.MOV.U32 R9, RZ, RZ, 0x1 ;  /* 0x00000001ff097424 */ /* 0x000fc800078e00ff */
[----:B------:R-:W4:Y:S01]  /*0a50*/  LDC R21, c[0x0][0x648] ;  /* 0x00019200ff157b82 */ /* 0x000f220000000800 */
[-C--:B0-----:R-:W-:Y:S02]  /*0a60*/  SHF.L.U32 R6, R11, R28.reuse, RZ ;  /* 0x0000001c0b067219 */ /* 0x081fe400000006ff */
[--C-:B------:R-:W-:Y:S02]  /*0a70*/  SHF.R.U64 R24, R32, R28, R7.reuse ;  /* 0x0000001c20187219 */ /* 0x100fe40000001207 */
[----:B------:R-:W-:Y:S02]  /*0a80*/  LOP3.LUT R13, RZ, R6, RZ, 0x33, !PT ;  /* 0x00000006ff0d7212 */ /* 0x000fe400078e33ff */
[-C--:B------:R-:W-:Y:S01]  /*0a90*/  SHF.R.U32.HI R7, RZ, R28.reuse, R7 ;  /* 0x0000001cff077219 */ /* 0x080fe20000011607 */
[----:B------:R-:W0:Y:S01]  /*0aa0*/  LDC R23, c[0x0][0x638] ;  /* 0x00018e00ff177b82 */ /* 0x000e220000000800 */
[----:B------:R-:W-:Y:S01]  /*0ab0*/  SHF.L.U32 R12, R9, R28, RZ ;  /* 0x0000001c090c7219 */ /* 0x000fe200000006ff */
[----:B------:R-:W-:-:S06]  /*0ac0*/  IMAD.MOV.U32 R6, RZ, RZ, R24 ;  /* 0x000000ffff067224 */ /* 0x000fcc00078e0018 */
[----:B------:R-:W0:Y:S01]  /*0ad0*/  LDC R109, c[0x0][0x610] ;  /* 0x00018400ff6d7b82 */ /* 0x000e220000000800 */
[----:B-1-3--:R-:W-:Y:S05]  /*0ae0*/  @!P0 BRA `(.L_x_6) ;  /* 0x0000000000288947 */ /* 0x00afea0003800000 */
[----:B------:R-:W1:Y:S02]  /*0af0*/  LDC R11, c[0x0][0x64c] ;  /* 0x00019300ff0b7b82 */ /* 0x000e640000000800 */
[----:B-1----:R-:W-:-:S05]  /*0b00*/  IADD3 R11, P0, R24, R11, RZ ;  /* 0x0000000b180b7210 */ /* 0x002fca0007f1e0ff */
        /* <DEDUP_REMOVED lines=8> */
.L_x_6:
[----:B----4-:R-:W-:Y:S01]  /*0b90*/  SHF.R.U64 R6, R6, R21, R7 ;  /* 0x0000001506067219 */ /* 0x010fe20000001207 */
[----:B--2---:R-:W-:Y:S01]  /*0ba0*/  VIADD R7, R26, 0xffffffff ;  /* 0xffffffff1a077836 */ /* 0x004fe20000000000 */
[----:B------:R-:W-:Y:S01]  /*0bb0*/  LOP3.LUT R13, R32, R13, RZ, 0xc0, !PT ;  /* 0x0000000d200d7212 */ /* 0x000fe200078ec0ff */
[----:B------:R-:W-:Y:S02]  /*0bc0*/  IMAD.MOV R15, RZ, RZ, -R15 ;  /* 0x000000ffff0f7224 */ /* 0x000fe400078e0a0f */
[----:B------:R-:W-:Y:S02]  /*0bd0*/  IMAD.MOV R8, RZ, RZ, -R6 ;  /* 0x000000ffff087224 */ /* 0x000fe400078e0a06 */
[----:B------:R-:W-:Y:S01]  /*0be0*/  IMAD R13, R12, R6, R13 ;  /* 0x000000060c0d7224 */ /* 0x000fe200078e020d */
[----:B------:R-:W-:Y:S01]  /*0bf0*/  LOP3.LUT R6, R22, R7, RZ, 0xc0, !PT ;  /* 0x0000000716067212 */ /* 0x000fe200078ec0ff */
[----:B------:R-:W-:Y:S02]  /*0c00*/  @P3 IMAD R0, R20, R15, R5 ;  /* 0x0000000f14003224 */ /* 0x000fe400078e0205 */
[----:B0-----:R-:W-:-:S02]  /*0c10*/  IMAD R5, R8, R23, R24 ;  /* 0x0000001708057224 */ /* 0x001fc400078e0218 */
[----:B------:R-:W-:Y:S02]  /*0c20*/  IMAD R109, R13, R109, R0 ;  /* 0x0000006d0d6d7224 */ /* 0x000fe400078e0200 */
[----:B------:R-:W-:Y:S02]  /*0c30*/  IMAD R6, R5, R26, R6 ;  /* 0x0000001a05067224 */ /* 0x000fe400078e0206 */
[----:B------:R-:W-:Y:S02]  /*0c40*/  IMAD.MOV.U32 R0, RZ, RZ, 0x1 ;  /* 0x00000001ff007424 */ /* 0x000fe400078e00ff */
[----:B------:R-:W-:Y:S01]  /*0c50*/  IMAD.MOV.U32 R19, RZ, RZ, R25 ;  /* 0x000000ffff137224 */ /* 0x000fe200078e0019 */
[----:B------:R-:W-:Y:S02]  /*0c60*/  SEL R101, R6, R109, !P3 ;  /* 0x0000006d06657207 */ /* 0x000fe40005800000 */
[----:B------:R-:W-:-:S07]  /*0c70*/  SEL R109, R109, R6, !P3 ;  /* 0x000000066d6d7207 */ /* 0x000fce0005800000 */
.L_x_4:
[----:B------:R-:W-:-:S08]  /*0c80*/  NOP ;  /* 0x0000000000007918 */ /* 0x000fd00000000000 */
[----:B------:R-:W0:Y:S02]  /*0c90*/  USETMAXREG.TRY_ALLOC.CTAPOOL UP0, 0xe8 ;  /* 0x000000e8000079c8 */ /* 0x000e240008000600 */
[----:B0-----:R-:W-:-:S13]  /*0ca0*/  PLOP3.LUT P0, PT, PT, PT, UP0, 0x80, 0x0 ;  /* 0x000000000000781c */ /* 0x001fda0003f0f008 */
[----:B------:R-:W-:Y:S05]  /*0cb0*/  @!P0 BRA `(.L_x_4) ;  /* 0xfffffffc00f08947 */ /* 0x000fea000383ffff */
[----:B------:R-:W-:Y:S01]  /*0cc0*/  ULDC.64 UR4, c[0x0][0x598] ;  /* 0x0001660000047ab9 */ /* 0x000fe20000000a00 */
[----:B------:R-:W-:Y:S01]  /*0cd0*/  ULDC.64 UR36, c[0x0][0x208] ;  /* 0x0000820000247ab9 */ /* 0x000fe20000000a00 */
[----:B------:R-:W-:-:S04]  /*0ce0*/  ISETP.NE.U32.AND P0, PT, RZ, UR4, PT ;  /* 0x00000004ff007c0c */ /* 0x000fc8000bf05070 */
[----:B------:R-:W-:-:S13]  /*0cf0*/  ISETP.NE.AND.EX P0, PT, RZ, UR5, PT, P0 ;  /* 0x00000005ff007c0c */ /* 0x000fda000bf05300 */
[----:B------:R-:W-:Y:S05]  /*0d00*/  @!P0 BRA `(.L_x_7) ;  /* 0x00000000001c8947 */ /* 0x000fea0003800000 */
[----:B------:R-:W0:Y:S02]  /*0d10*/  LDC.64 R6, c[0x0][0x598] ;  /* 0x00016600ff067b82 */ /* 0x000e240000000a00 */
[----:B0-----:R-:W2:Y:S02]  /*0d20*/  LDG.E.64 R6, desc[UR36][R6.64] ;  /* 0x0000002406067981 */ /* 0x001ea4000c1e1b00 */
[----:B--2---:R-:W-:-:S04]  /*0d30*/  ISETP.NE.U32.AND P0, PT, R6, RZ, PT ;  /* 0x000000ff0600720c */ /* 0x004fc80003f05070 */
[----:B------:R-:W-:-:S13]  /*0d40*/  ISETP.NE.AND.EX P0, PT, R7, RZ, PT, P0 ;  /* 0x000000ff0700720c */ /* 0x000fda0003f05300 */
[----:B------:R-:W-:Y:S05]  /*0d50*/  @!P0 BRA `(.L_x_7) ;  /* 0x0000000000088947 */ /* 0x000fea0003800000 */
[----:B------:R0:W5:Y:S01]  /*0d60*/  LD.E R88, desc[UR36][R6.64] ;  /* 0x0000002406587980 */ /* 0x000162000c101900 */
[----:B------:R-:W-:Y:S05]  /*0d70*/  BRA `(.L_x_8) ;  /* 0x0000000000247947 */ /* 0x000fea0003800000 */
.L_x_7:
[----:B------:R-:W-:Y:S02]  /*0d80*/  ULDC.64 UR4, c[0x0][0x588] ;  /* 0x0001620000047ab9 */ /* 0x000fe40000000a00 */
[----:B------:R-:W-:-:S04]  /*0d90*/  ISETP.NE.U32.AND P0, PT, RZ, UR4, PT ;  /* 0x00000004ff007c0c */ /* 0x000fc8000bf05070 */
[----:B------:R-:W-:-:S13]  /*0da0*/  ISETP.NE.AND.EX P0, PT, RZ, UR5, PT, P0 ;  /* 0x00000005ff007c0c */ /* 0x000fda000bf05300 */
[----:B------:R-:W-:Y:S05]  /*0db0*/  @!P0 BRA `(.L_x_9) ;  /* 0x00000000000c8947 */ /* 0x000fea0003800000 */
[----:B------:R-:W0:Y:S02]  /*0dc0*/  LDC.64 R88, c[0x0][0x588] ;  /* 0x00016200ff587b82 */ /* 0x000e240000000a00 */
[----:B0-----:R1:W5:Y:S01]  /*0dd0*/  LDG.E R88, desc[UR36][R88.64] ;  /* 0x0000002458587981 */ /* 0x001362000c1e1900 */
[----:B------:R-:W-:Y:S05]  /*0de0*/  BRA `(.L_x_8) ;  /* 0x0000000000087947 */ /* 0x000fea0003800000 */
.L_x_9:
[----:B------:R-:W-:Y:S02]  /*0df0*/  ULDC UR4, c[0x0][0x580] ;  /* 0x0001600000047ab9 */ /* 0x000fe40000000800 */
[----:B------:R-:W-:-:S07]  /*0e00*/  IMAD.U32 R88, RZ, RZ, UR4 ;  /* 0x00000004ff587e24 */ /* 0x000fce000f8e00ff */
.L_x_8:
[----:B------:R-:W-:Y:S02]  /*0e10*/  ULDC.64 UR4, c[0x0][0x5a0] ;  /* 0x0001680000047ab9 */ /* 0x000fe40000000a00 */
[----:B------:R-:W-:-:S04]  /*0e20*/  ISETP.NE.U32.AND P0, PT, RZ, UR4, PT ;  /* 0x00000004ff007c0c */ /* 0x000fc8000bf05070 */
[----:B------:R-:W-:-:S13]  /*0e30*/  ISETP.NE.AND.EX P0, PT, RZ, UR5, PT, P0 ;  /* 0x00000005ff007c0c */ /* 0x000fda000bf05300 */
[----:B------:R-:W-:Y:S05]  /*0e40*/  @!P0 BRA `(.L_x_10) ;  /* 0x00000000001c8947 */ /* 0x000fea0003800000 */
[----:B0-----:R-:W0:Y:S02]  /*0e50*/  LDC.64 R6, c[0x0][0x5a0] ;  /* 0x00016800ff067b82 */ /* 0x001e240000000a00 */
[----:B0-----:R-:W2:Y:S02]  /*0e60*/  LDG.E.64 R6, desc[UR36][R6.64] ;  /* 0x0000002406067981 */ /* 0x001ea4000c1e1b00 */
[----:B--2---:R-:W-:-:S04]  /*0e70*/  ISETP.NE.U32.AND P0, PT, R6, RZ, PT ;  /* 0x000000ff0600720c */ /* 0x004fc80003f05070 */
[----:B------:R-:W-:-:S13]  /*0e80*/  ISETP.NE.AND.EX P0, PT, R7, RZ, PT, P0 ;  /* 0x000000ff0700720c */ /* 0x000fda0003f05300 */
[----:B------:R-:W-:Y:S05]  /*0e90*/  @!P0 BRA `(.L_x_10) ;  /* 0x0000000000088947 */ /* 0x000fea0003800000 */
[----:B-1----:R0:W5:Y:S01]  /*0ea0*/  LD.E R89, desc[UR36][R6.64] ;  /* 0x0000002406597980 */ /* 0x002162000c101900 */
[----:B------:R-:W-:Y:S05]  /*0eb0*/  BRA `(.L_x_11) ;  /* 0x0000000000247947 */ /* 0x000fea0003800000 */
.L_x_10:
[----:B------:R-:W-:Y:S02]  /*0ec0*/  ULDC.64 UR4, c[0x0][0x590] ;  /* 0x0001640000047ab9 */ /* 0x000fe40000000a00 */
[----:B------:R-:W-:-:S04]  /*0ed0*/  ISETP.NE.U32.AND P0, PT, RZ, UR4, PT ;  /* 0x00000004ff007c0c */ /* 0x000fc8000bf05070 */
[----:B------:R-:W-:-:S13]  /*0ee0*/  ISETP.NE.AND.EX P0, PT, RZ, UR5, PT, P0 ;  /* 0x00000005ff007c0c */ /* 0x000fda000bf05300 */
[----:B------:R-:W-:Y:S05]  /*0ef0*/  @!P0 BRA `(.L_x_12) ;  /* 0x00000000000c8947 */ /* 0x000fea0003800000 */
[----:B0-----:R-:W1:Y:S02]  /*0f00*/  LDC.64 R6, c[0x0][0x590] ;  /* 0x00016400ff067b82 */ /* 0x001e640000000a00 */
[----:B-1----:R1:W5:Y:S01]  /*0f10*/  LDG.E R89, desc[UR36][R6.64] ;  /* 0x0000002406597981 */ /* 0x002362000c1e1900 */
[----:B------:R-:W-:Y:S05]  /*0f20*/  BRA `(.L_x_11) ;  /* 0x0000000000087947 */ /* 0x000fea0003800000 */
.L_x_12:
[----:B------:R-:W-:Y:S02]  /*0f30*/  ULDC UR4, c[0x0][0x584] ;  /* 0x0001610000047ab9 */ /* 0x000fe40000000800 */
[----:B-1----:R-:W-:-:S07]  /*0f40*/  IMAD.U32 R89, RZ, RZ, UR4 ;  /* 0x00000004ff597e24 */ /* 0x002fce000f8e00ff */
.L_x_11:
[----:B------:R-:W-:-:S13]  /*0f50*/  LOP3.LUT P0, RZ, R0, 0xff, RZ, 0xc0, !PT ;  /* 0x000000ff00ff7812 */ /* 0x000fda000780c0ff */
[----:B------:R-:W-:Y:S05]  /*0f60*/  @!P0 EXIT ;  /* 0x000000000000894d */ /* 0x000fea0003800000 */
[----:B------:R-:W2:Y:S01]  /*0f70*/  LDC R91, c[0x0][0x658] ;  /* 0x00019600ff5b7b82 */ /* 0x000ea20000000800 */
[----:B------:R-:W-:Y:S01]  /*0f80*/  ULDC.64 UR6, c[0x0][0x288] ;  /* 0x0000a20000067ab9 */ /* 0x000fe20000000a00 */
[----:B------:R-:W-:Y:S01]  /*0f90*/  LOP3.LUT R14, R14, 0x1, RZ, 0xc0, !PT ;  /* 0x000000010e0e7812 */ /* 0x000fe200078ec0ff */
[----:B------:R-:W-:Y:S01]  /*0fa0*/  UIADD3 UR4, UR7, 0x7f, URZ ;  /* 0x0000007f07047890 */ /* 0x000fe2000fffe03f */
[----:B------:R-:W-:Y:S01]  /*0fb0*/  SHF.R.U32.HI R0, RZ, 0x2, R3 ;  /* 0x00000002ff007819 */ /* 0x000fe20000011603 */
[----:B------:R-:W-:Y:S01]  /*0fc0*/  IMAD.U32 R5, RZ, RZ, UR6 ;  /* 0x00000006ff057e24 */ /* 0x000fe2000f8e00ff */
[----:B------:R-:W-:Y:S01]  /*0fd0*/  SHF.R.U32.HI R4, RZ, 0x1, R4 ;  /* 0x00000001ff047819 */ /* 0x000fe20000011604 */
[----:B------:R-:W-:Y:S01]  /*0fe0*/  USHF.R.S32.HI UR5, URZ, 0x1f, UR4 ;  /* 0x0000001f3f057899 */ /* 0x000fe20008011404 */
[----:B------:R-:W3:Y:S01]  /*0ff0*/  LDC.64 R94, c[0x0][0x5c8] ;  /* 0x00017200ff5e7b82 */ /* 0x000ee20000000a00 */
[----:B------:R-:W-:Y:S01]  /*1000*/  LOP3.LUT R90, R3, 0x3, RZ, 0xc0, !PT ;  /* 0x00000003035a7812 */ /* 0x000fe200078ec0ff */
[----:B01----:R-:W-:Y:S01]  /*1010*/  IMAD.SHL.U32 R7, R14, 0x40, RZ ;  /* 0x000000400e077824 */ /* 0x003fe200078e00ff */
[----:B------:R-:W-:Y:S01]  /*1020*/  LOP3.LUT R0, R0, 0x7, RZ, 0xc0, !PT ;  /* 0x0000000700007812 */ /* 0x000fe200078ec0ff */
[----:B------:R-:W-:Y:S01]  /*1030*/  ULEA.HI UR5, UR5, UR4, URZ, 0x7 ;  /* 0x0000000405057291 */ /* 0x000fe2000f8f383f */
[----:B------:R-:W-:Y:S01]  /*1040*/  LOP3.LUT R23, R4, 0x30, RZ, 0xc0, !PT ;  /* 0x0000003004177812 */ /* 0x000fe200078ec0ff */
[----:B------:R-:W-:Y:S01]  /*1050*/  IMAD R90, R90, -0x2, R5 ;  /* 0xfffffffe5a5a7824 */ /* 0x000fe200078e0205 */
[--C-:B------:R-:W-:Y:S01]  /*1060*/  LOP3.LUT R22, R7, 0x40, R0.reuse, 0xe2, !PT ;  /* 0x0000004007167812 */ /* 0x100fe200078ee200 */
[----:B------:R-:W0:Y:S01]  /*1070*/  LDC R98, c[0x0][0x600] ;  /* 0x00018000ff627b82 */ /* 0x000e220000000800 */
[----:B------:R-:W-:Y:S01]  /*1080*/  IADD3 R5, RZ, -R23, -R0 ;  /* 0x80000017ff057210 */ /* 0x000fe20007ffe800 */
[----:B------:R-:W-:Y:S01]  /*1090*/  IMAD.MOV.U32 R0, RZ, RZ, -0x1 ;  /* 0xffffffffff007424 */ /* 0x000fe200078e00ff */
[----:B------:R-:W-:Y:S01]  /*10a0*/  USHF.R.S32.HI UR43, URZ, 0x7, UR5 ;  /* 0x000000073f2b7899 */ /* 0x000fe20008011405 */
[----:B------:R-:W-:Y:S01]  /*10b0*/  IMAD.MOV.U32 R4, RZ, RZ, 0x1 ;  /* 0x00000001ff047424 */ /* 0x000fe200078e00ff */
[C---:B------:R-:W-:Y:S01]  /*10c0*/  LOP3.LUT R97, R3.reuse, 0x80, RZ, 0xc0, !PT ;  /* 0x0000008003617812 */ /* 0x040fe200078ec0ff */
[----:B------:R-:W-:Y:S01]  /*10d0*/  IMAD R5, R14, -0x40, R5 ;  /* 0xffffffc00e057824 */ /* 0x000fe200078e0205 */
[----:B------:R-:W-:Y:S01]  /*10e0*/  UISETP.LT.AND UP0, UPT, UR43, 0x1, UPT ;  /* 0x000000012b00788c */ /* 0x000fe2000bf01270 */
[----:B--2---:R-:W-:Y:S01]  /*10f0*/  SHF.L.U32 R0, R0, R91, RZ ;  /* 0x0000005b00007219 */ /* 0x004fe200000006ff */
[----:B------:R-:W-:Y:S01]  /*1100*/  ULDC UR4, c[0x0][0x284] ;  /* 0x0000a10000047ab9 */ /* 0x000fe20000000800 */
[----:B------:R-:W-:Y:S01]  /*1110*/  LOP3.LUT R22, R22, R23, RZ, 0xfc, !PT ;  /* 0x0000001716167212 */ /* 0x000fe200078efcff */
[----:B------:R-:W-:Y:S01]  /*1120*/  USEL UR44, UR43, 0x1, UP0 ;  /* 0x000000012b2c7887 */ /* 0x000fe20008000000 */
[----:B------:R-:W-:Y:S01]  /*1130*/  SHF.L.U32 R91, R4, R91, RZ ;  /* 0x0000005b045b7219 */ /* 0x000fe200000006ff */
[----:B------:R-:W-:Y:S01]  /*1140*/  IMAD.SHL.U32 R96, R3, 0x2, RZ ;  /* 0x0000000203607824 */ /* 0x000fe200078e00ff */
[----:B------:R-:W-:Y:S01]  /*1150*/  LOP3.LUT R116, R18, 0x1, RZ, 0xfc, !PT ;  /* 0x0000000112747812 */ /* 0x000fe200078efcff */
[----:B------:R-:W-:Y:S01]  /*1160*/  VIADD R100, R5, UR4 ;  /* 0x0000000405647c36 */ /* 0x000fe20008000000 */
[C-C-:B---3--:R-:W-:Y:S01]  /*1170*/  SHF.L.U64.HI R92, R94.reuse, 0x7, R95.reuse ;  /* 0x000000075e5c7819 */ /* 0x148fe2000001025f */
[----:B------:R-:W-:Y:S01]  /*1180*/  IMAD.MOV.U32 R23, RZ, RZ, RZ ;  /* 0x000000ffff177224 */ /* 0x000fe200078e00ff */
[C---:B------:R-:W-:Y:S01]  /*1190*/  SHF.L.U64.HI R93, R94.reuse, 0x3, R95 ;  /* 0x000000035e5d7819 */ /* 0x040fe2000001025f */
[C---:B------:R-:W-:Y:S01]  /*11a0*/  IMAD.SHL.U32 R95, R94.reuse, 0x80, RZ ;  /* 0x000000805e5f7824 */ /* 0x040fe200078e00ff */
[----:B------:R-:W-:Y:S01]  /*11b0*/  SHF.R.U32.HI R97, RZ, 0x7, R97 ;  /* 0x00000007ff617819 */ /* 0x000fe20000011661 */
[----:B------:R-:W-:Y:S01]  /*11c0*/  IMAD.SHL.U32 R94, R94, 0x8, RZ ;  /* 0x000000085e5e7824 */ /* 0x000fe200078e00ff */
[----:B------:R-:W-:Y:S01]  /*11d0*/  LOP3.LUT R99, RZ, R0, RZ, 0x33, !PT ;  /* 0x00000000ff637212 */ /* 0x000fe200078e33ff */
[----:B------:R-:W-:Y:S01]  /*11e0*/  UIADD3 UR44, UR43, -UR44, URZ ;  /* 0x8000002c2b2c7290 */ /* 0x000fe2000fffe03f */
[----:B0-----:R-:W-:Y:S01]  /*11f0*/  VIADD R98, R98, 0xffffffff ;  /* 0xffffffff62627836 */ /* 0x001fe20000000000 */
[----:B------:R-:W-:Y:S01]  /*1200*/  UMOV UR40, URZ ;  /* 0x0000003f00287c82 */ /* 0x000fe20008000000 */
[----:B------:R-:W-:-:S09]  /*1210*/  UMOV UR42, URZ ;  /* 0x0000003f002a7c82 */ /* 0x000fd20008000000 */
.L_x_156:
[----:B0-----:R-:W0:Y:S01]  /*1220*/  SHFL.IDX PT, R0, R97, RZ, 0x1f ;  /* 0x00001fff61007589 */ /* 0x001e2200000e0000 */
[----:B-1----:R-:W1:Y:S01]  /*1230*/  S2UR UR7, SR_CgaCtaId ;  /* 0x00000000000779c3 */ /* 0x002e620000008800 */
[----:B------:R-:W-:Y:S01]  /*1240*/  UMOV UR6, 0x400 ;  /* 0x0000040000067882 */ /* 0x000fe20000000000 */
[----:B0-----:R-:W-:Y:S01]  /*1250*/  R2UR UR4, R0 ;  /* 0x00000000000472ca */ /* 0x001fe200000e0000 */
[----:B-1----:R-:W-:-:S12]  /*1260*/  ULEA UR46, UR7, UR6, 0x18 ;  /* 0x00000006072e7291 */ /* 0x002fd8000f8ec03f */
[----:B------:R-:W-:-:S04]  /*1270*/  ULEA.HI UR5, UR4, UR4, URZ, 0x1 ;  /* 0x0000000404057291 */ /* 0x000fc8000f8f083f */
[----:B------:R-:W-:-:S04]  /*1280*/  ULOP3.LUT UR5, UR5, 0x7fffe, URZ, 0xc0, !UPT ;  /* 0x0007fffe05057892 */ /* 0x000fc8000f8ec03f */
[----:B------:R-:W-:-:S03]  /*1290*/  UIADD3 UR5, UR4, -UR5, URZ ;  /* 0x8000000504057290 */ /* 0x000fc6000fffe03f */
[----:B------:R-:W-:Y:S01]  /*12a0*/  ULDC UR4, c[0x0][0x28c] ;  /* 0x0000a30000047ab9 */ /* 0x000fe20000000800 */
[----:B------:R-:W-:Y:S01]  /*12b0*/  ULEA UR5, UR5, UR46, 0xd ;  /* 0x0000002e05057291 */ /* 0x000fe2000f8e683f */
[----:B------:R-:W-:-:S03]  /*12c0*/  ISETP.LT.AND P0, PT, RZ, UR4, PT ;  /* 0x00000004ff007c0c */ /* 0x000fc6000bf01270 */
[----:B------:R-:W-:-:S04]  /*12d0*/  UIADD3 UR5, UR5, 0x100, URZ ;  /* 0x0000010005057890 */ /* 0x000fc8000fffe03f */
[----:B------:R-:W-:-:S04]  /*12e0*/  USHF.R.U32.HI UR5, URZ, 0x4, UR5 ;  /* 0x000000043f057899 */ /* 0x000fc80008011605 */
[----:B------:R-:W-:-:S04]  /*12f0*/  ULOP3.LUT UR5, UR5, 0x3fff, URZ, 0xc0, !UPT ;  /* 0x00003fff05057892 */ /* 0x000fc8000f8ec03f */
[----:B------:R-:W-:Y:S01]  /*1300*/  ULOP3.LUT UR45, UR5, 0x10000, URZ, 0xfc, !UPT ;  /* 0x00010000052d7892 */ /* 0x000fe2000f8efc3f */
[----:B--2345:R-:W-:Y:S11]  /*1310*/  @P0 BRA `(.L_x_13) ;  /* 0x0000000000400947 */ /* 0x03cff60003800000 */
[----:B------:R-:W-:Y:S01]  /*1320*/  MOV R0, 0x0 ;  /* 0x0000000000007802 */ /* 0x000fe20000000f00 */
[----:B------:R-:W-:Y:S01]  /*1330*/  ULDC.64 UR4, c[0x4][0x68] ;  /* 0x01001a0000047ab9 */ /* 0x000fe20000000a00 */
[----:B------:R-:W-:Y:S01]  /*1340*/  ULDC.64 UR6, c[0x4][0x8] ;  /* 0x0100020000067ab9 */ /* 0x000fe20000000a00 */
[----:B------:R-:W-:Y:S01]  /*1350*/  IMAD.U32 R4, RZ, RZ, UR4 ;  /* 0x00000004ff047e24 */ /* 0x000fe2000f8e00ff */
[----:B------:R0:W1:Y:S01]  /*1360*/  LDC.64 R14, c[0x4][R0] ;  /* 0x01000000000e7b82 */ /* 0x0000620000000a00 */
[----:B------:R-:W-:Y:S01]  /*1370*/  IMAD.U32 R5, RZ, RZ, UR5 ;  /* 0x00000005ff057e24 */ /* 0x000fe2000f8e00ff */
[----:B------:R-:W-:Y:S01]  /*1380*/  ULDC.64 UR4, c[0x4][0x70] ;  /* 0x01001c0000047ab9 */ /* 0x000fe20000000a00 */
[----:B------:R-:W-:Y:S02]  /*1390*/  IMAD.U32 R10, RZ, RZ, UR6 ;  /* 0x00000006ff0a7e24 */ /* 0x000fe4000f8e00ff */
[----:B------:R-:W-:Y:S02]  /*13a0*/  IMAD.U32 R6, RZ, RZ, UR4 ;  /* 0x00000004ff067e24 */ /* 0x000fe4000f8e00ff */
[----:B------:R-:W-:-:S02]  /*13b0*/  IMAD.U32 R7, RZ, RZ, UR5 ;  /* 0x00000005ff077e24 */ /* 0x000fc4000f8e00ff */
[----:B------:R-:W-:Y:S02]  /*13c0*/  IMAD.U32 R11, RZ, RZ, UR7 ;  /* 0x00000007ff0b7e24 */ /* 0x000fe4000f8e00ff */
[----:B------:R-:W-:Y:S02]  /*13d0*/  IMAD.MOV.U32 R8, RZ, RZ, 0x1e1 ;  /* 0x000001e1ff087424 */ /* 0x000fe400078e00ff */
[----:B------:R-:W-:Y:S02]  /*13e0*/  IMAD.MOV.U32 R12, RZ, RZ, 0x1 ;  /* 0x00000001ff0c7424 */ /* 0x000fe400078e00ff */
[----:B0-----:R-:W-:-:S07]  /*13f0*/  IMAD.MOV.U32 R13, RZ, RZ, RZ ;  /* 0x000000ffff0d7224 */ /* 0x001fce00078e00ff */
[----:B------:R-:W-:-:S07]  /*1400*/  LEPC R20, `(.L_x_13) ;  /* 0x000000001014794e */ /* 0x000fce0000000000 */
[----:B-1---5:R-:W-:Y:S05]  /*1410*/  CALL.ABS.NOINC R14 ;  /* 0x000000000e007343 */ /* 0x022fea0003c00000 */
.L_x_13:
[----:B------:R-:W-:-:S13]  /*1420*/  ISETP.NE.AND P0, PT, R116, 0x3, PT ;  /* 0x000000037400780c */ /* 0x000fda0003f05270 */
[----:B------:R-:W-:Y:S05]  /*1430*/  @!P0 BRA `(.L_x_14) ;  /* 0x0000000000048947 */ /* 0x000fea0003800000 */
[----:B------:R-:W-:Y:S01]  /*1440*/  BPT.TRAP 0x1 ;  /* 0x000000040000795c */ /* 0x000fe20000300000 */
.L_x_14:
[----:B------:R-:W-:Y:S02]  /*1450*/  IMAD.U32 R3, RZ, RZ, UR42 ;  /* 0x0000002aff037e24 */ /* 0x000fe4000f8e00ff */
[----:B------:R-:W-:-:S03]  /*1460*/  IMAD.U32 R0, RZ, RZ, UR40 ;  /* 0x00000028ff007e24 */ /* 0x000fc6000f8e00ff */
[----:B------:R-:W-:Y:S02]  /*1470*/  LEA R3, R3, UR46, 0x3 ;  /* 0x0000002e03037c11 */ /* 0x000fe4000f8e18ff */
[----:B------:R-:W-:-:S04]  /*1480*/  SHF.L.U32 R0, R0, 0x1f, RZ ;  /* 0x0000001f00007819 */ /* 0x000fc800000006ff */
[----:B------:R0:W1:Y:S01]  /*1490*/  SYNCS.PHASECHK.TRANS64.TRYWAIT P1, [R3+URZ], R0 ;  /* 0x00000000030075a7 */ /* 0x000062000802017f */
[----:B------:R-:W-:Y:S05]  /*14a0*/  @!P0 BRA `(.L_x_15) ;  /* 0x0000000000048947 */ /* 0x000fea0003800000 */
[----:B------:R-:W-:Y:S01]  /*14b0*/  BPT.TRAP 0x1 ;  /* 0x000000040000795c */ /* 0x000fe20000300000 */
.L_x_15:
[----:B------:R-:W-:-:S05]  /*14c0*/  IMAD.U32 R4, RZ, RZ, UR44 ;  /* 0x0000002cff047e24 */ /* 0x000fca000f8e00ff */
[----:B------:R-:W-:Y:S01]  /*14d0*/  ISETP.GE.AND P2, PT, R4, 0x1, PT ;  /* 0x000000010400780c */ /* 0x000fe20003f46270 */
[----:B-1----:R-:W-:-:S12]  /*14e0*/  @P1 BRA `(.L_x_16) ;  /* 0x0000000000081947 */ /* 0x002fd80003800000 */
[----:B------:R-:W1:Y:S02]  /*14f0*/  SYNCS.PHASECHK.TRANS64.TRYWAIT P1, [R3+URZ], R0 ;  /* 0x00000000030075a7 */ /* 0x000e64000802017f */
[----:B-1----:R-:W-:Y:S05]  /*1500*/  @!P1 BRA `(.L_x_17) ;  /* 0x0000007c00289947 */ /* 0x002fea0003800000 */
.L_x_16:
[----:B------:R-:W-:Y:S05]  /*1510*/  WARPSYNC.ALL ;  /* 0x0000000000007948 */ /* 0x000fea0003800000 */
[----:B------:R-:W-:Y:S01]  /*1520*/  UIADD3 UR4, UR46, 0x50100, URZ ;  /* 0x000501002e047890 */ /* 0x000fe2000fffe03f */
[----:B------:R-:W-:Y:S01]  /*1530*/  WARPGROUP.ARRIVE ;  /* 0x00000000000079c5 */ /* 0x000fe20000000000 */
[----:B------:R-:W-:Y:S02]  /*1540*/  ULEA UR6, UR42, UR45, 0xc ;  /* 0x0000002d2a067291 */ /* 0x000fe4000f8e603f */
[----:B------:R-:W-:Y:S01]  /*1550*/  USHF.R.U32.HI UR4, URZ, 0x4, UR4 ;  /* 0x000000043f047899 */ /* 0x000fe20008011604 */
[----:B------:R-:W-:Y:S01]  /*1560*/  UMOV UR13, 0x40000040 ;  /* 0x40000040000d7882 */ /* 0x000fe20000000000 */
[----:B------:R-:W-:-:S02]  /*1570*/  UMOV UR15, 0x40000040 ;  /* 0x40000040000f7882 */ /* 0x000fc40000000000 */
[----:B------:R-:W-:Y:S01]  /*1580*/  ULOP3.LUT UR4, UR4, 0x3fff, URZ, 0xc0, !UPT ;  /* 0x00003fff04047892 */ /* 0x000fe2000f8ec03f */
[----:B------:R-:W-:Y:S01]  /*1590*/  UMOV UR12, UR6 ;  /* 0x00000006000c7c82 */ /* 0x000fe20008000000 */
[----:B------:R-:W-:Y:S02]  /*15a0*/  UIADD3 UR5, UR6, 0x400, URZ ;  /* 0x0000040006057890 */ /* 0x000fe4000fffe03f */
[----:B------:R-:W-:Y:S02]  /*15b0*/  ULOP3.LUT UR8, UR4, 0x10000, URZ, 0xfc, !UPT ;  /* 0x0001000004087892 */ /* 0x000fe4000f8efc3f */
[----:B------:R-:W-:Y:S02]  /*15c0*/  UIADD3 UR7, UR6, 0x806, URZ ;  /* 0x0000080606077890 */ /* 0x000fe4000fffe03f */
[----:B------:R-:W-:Y:S02]  /*15d0*/  ULEA UR4, UR42, UR8, 0xa ;  /* 0x000000082a047291 */ /* 0x000fe4000f8e503f */
[----:B------:R-:W-:-:S02]  /*15e0*/  UIADD3 UR10, UR6, 0xc06, URZ ;  /* 0x00000c06060a7890 */ /* 0x000fc4000fffe03f */
[----:B------:R-:W-:-:S03]  /*15f0*/  UIADD3 UR9, UR4, 0x206, URZ ;  /* 0x0000020604097890 */ /* 0x000fc6000fffe03f */
[----:B------:R-:W-:Y:S02]  /*1600*/  UMOV UR14, UR4 ;  /* 0x00000004000e7c82 */ /* 0x000fe40008000000 */
[----:B------:R-:W-:Y:S01]  /*1610*/  HGMMA.64x64x16.F32 R56, gdesc[UR12], RZ, !UPT, gsb0 ;  /* 0x00e000000c3879f0 */ /* 0x000fe2000c0008ff */
[----:B------:R-:W-:Y:S01]  /*1620*/  UMOV UR12, UR5 ;  /* 0x00000005000c7c82 */ /* 0x000fe20008000000 */
[----:B------:R-:W-:Y:S01]  /*1630*/  UMOV UR13, 0x40000040 ;  /* 0x40000040000d7882 */ /* 0x000fe20000000000 */
[----:B------:R-:W-:Y:S01]  /*1640*/  UIADD3 UR5, UR6, 0x402, URZ ;  /* 0x0000040206057890 */ /* 0x000fe2000fffe03f */
[----:B------:R-:W-:Y:S02]  /*1650*/  WARPGROUP.DEPBAR.LE gsb0, 0x0 ;  /* 0x00008000000079c5 */ /* 0x000fe40000010000 */
[----:B------:R-:W-:-:S06]  /*1660*/  WARPGROUP.ARRIVE ;  /* 0x00000000000079c5 */ /* 0x000fcc0000000000 */
[----:B------:R-:W-:Y:S01]  /*1670*/  HGMMA.64x64x16.F32 R24, gdesc[UR12], RZ, !UPT, gsb0 ;  /* 0x00e000000c1879f0 */ /* 0x000fe2000c0008ff */
[----:B------:R-:W-:Y:S02]  /*1680*/  UIADD3 UR12, UR6, 0x2, URZ ;  /* 0x00000002060c7890 */ /* 0x000fe4000fffe03f */
[----:B------:R-:W-:Y:S01]  /*1690*/  UIADD3 UR14, UR4, 0x2, URZ ;  /* 0x00000002040e7890 */ /* 0x000fe2000fffe03f */
[----:B------:R-:W-:Y:S01]  /*16a0*/  UMOV UR13, 0x40000040 ;  /* 0x40000040000d7882 */ /* 0x000fe20000000000 */
[----:B------:R-:W-:Y:S01]  /*16b0*/  UMOV UR15, 0x40000040 ;  /* 0x40000040000f7882 */ /* 0x000fe20000000000 */
[----:B------:R-:W-:Y:S02]  /*16c0*/  WARPGROUP.DEPBAR.LE gsb0, 0x0 ;  /* 0x00008000000079c5 */ /* 0x000fe40000010000 */
[----:B------:R-:W-:-:S06]  /*16d0*/  WARPGROUP.ARRIVE ;  /* 0x00000000000079c5 */ /* 0x000fcc0000000000 */
[----:B------:R-:W-:Y:S01]  /*16e0*/  HGMMA.64x64x16.F32 R56, gdesc[UR12], R56, gsb0 ;  /* 0x00e000000c3879f0 */ /* 0x000fe20008000838 */
[----:B------:R-:W-:Y:S01]  /*16f0*/  UMOV UR12, UR5 ;  /* 0x00000005000c7c82 */ /* 0x000fe20008000000 */
[----:B------:R-:W-:Y:S01]  /*1700*/  UMOV UR13, 0x40000040 ;  /* 0x40000040000d7882 */ /* 0x000fe20000000000 */
[----:B------:R-:W-:Y:S01]  /*1710*/  UIADD3 UR5, UR6, 0x404, URZ ;  /* 0x0000040406057890 */ /* 0x000fe2000fffe03f */
[----:B------:R-:W-:Y:S02]  /*1720*/  WARPGROUP.DEPBAR.LE gsb0, 0x0 ;  /* 0x00008000000079c5 */ /* 0x000fe40000010000 */
[----:B------:R-:W-:-:S06]  /*1730*/  WARPGROUP.ARRIVE ;  /* 0x00000000000079c5 */ /* 0x000fcc0000000000 */
[----:B------:R-:W-:Y:S01]  /*1740*/  HGMMA.64x64x16.F32 R24, gdesc[UR12], R24, gsb0 ;  /* 0x00e000000c1879f0 */ /* 0x000fe20008000818 */
        /* <DEDUP_REMOVED lines=56> */
[----:B------:R-:W-:Y:S01]  /*1ad0*/  UMOV UR4, UR7 ;  /* 0x0000000700047c82 */ /* 0x000fe20008000000 */
[----:B------:R-:W-:Y:S01]  /*1ae0*/  UMOV UR6, UR9 ;  /* 0x0000000900067c82 */ /* 0x000fe20008000000 */
[----:B------:R-:W-:Y:S01]  /*1af0*/  UMOV UR7, 0x40000040 ;  /* 0x4000004000077882 */ /* 0x000fe20000000000 */
[----:B------:R-:W-:Y:S02]  /*1b00*/  WARPGROUP.DEPBAR.LE gsb0, 0x0 ;  /* 0x00008000000079c5 */ /* 0x000fe40000010000 */
[----:B------:R-:W-:-:S06]  /*1b10*/  WARPGROUP.ARRIVE ;  /* 0x00000000000079c5 */ /* 0x000fcc0000000000 */
[----:B------:R-:W-:Y:S01]  /*1b20*/  HGMMA.64x64x16.F32 R56, gdesc[UR12], R56, gsb0 ;  /* 0x00e000000c3879f0 */ /* 0x000fe20008000838 */
[----:B------:R-:W-:Y:S01]  /*1b30*/  UMOV UR12, UR5 ;  /* 0x00000005000c7c82 */ /* 0x000fe20008000000 */
[----:B------:R-:W-:Y:S01]  /*1b40*/  UMOV UR13, 0x40000040 ;  /* 0x40000040000d7882 */ /* 0x000fe20000000000 */
[----:B------:R-:W-:Y:S01]  /*1b50*/  UMOV UR5, 0x40000040 ;  /* 0x4000004000057882 */ /* 0x000fe20000000000 */
[----:B------:R-:W-:Y:S02]  /*1b60*/  WARPGROUP.DEPBAR.LE gsb0, 0x0 ;  /* 0x00008000000079c5 */ /* 0x000fe40000010000 */
[----:B------:R-:W-:-:S06]  /*1b70*/  WARPGROUP.ARRIVE ;  /* 0x00000000000079c5 */ /* 0x000fcc0000000000 */
[----:B------:R-:W-:Y:S03]  /*1b80*/  HGMMA.64x64x16.F32 R24, gdesc[UR12], R24, gsb0 ;  /* 0x00e000000c1879f0 */ /* 0x000fe60008000818 */
[----:B------:R-:W-:Y:S02]  /*1b90*/  WARPGROUP.DEPBAR.LE gsb0, 0x0 ;  /* 0x00008000000079c5 */ /* 0x000fe40000010000 */
[----:B------:R-:W-:-:S06]  /*1ba0*/  WARPGROUP.ARRIVE ;  /* 0x00000000000079c5 */ /* 0x000fcc0000000000 */
[----:B------:R-:W-:Y:S01]  /*1bb0*/  HGMMA.64x64x16.F32 R56, gdesc[UR4], R56, gsb0 ;  /* 0x00e00000043879f0 */ /* 0x000fe20008000838 */
[----:B------:R-:W-:Y:S01]  /*1bc0*/  UMOV UR4, UR10 ;  /* 0x0000000a00047c82 */ /* 0x000fe20008000000 */
[----:B------:R-:W-:Y:S01]  /*1bd0*/  UMOV UR5, 0x40000040 ;  /* 0x4000004000057882 */ /* 0x000fe20000000000 */
[----:B------:R-:W-:Y:S02]  /*1be0*/  WARPGROUP.DEPBAR.LE gsb0, 0x0 ;  /* 0x00008000000079c5 */ /* 0x000fe40000010000 */
[----:B------:R-:W-:-:S06]  /*1bf0*/  WARPGROUP.ARRIVE ;  /* 0x00000000000079c5 */ /* 0x000fcc0000000000 */
[----:B------:R-:W-:Y:S03]  /*1c00*/  HGMMA.64x64x16.F32 R24, gdesc[UR4], R24, gsb0 ;  /* 0x00e00000041879f0 */ /* 0x000fe60008000818 */
[----:B------:R-:W-:Y:S02]  /*1c10*/  WARPGROUP.DEPBAR.LE gsb0, 0x0 ;  /* 0x00008000000079c5 */ /* 0x000fe40000010000 */
[----:B------:R-:W-:Y:S05]  /*1c20*/  @!P2 BRA `(.L_x_18) ;  /* 0x00000008004ca947 */ /* 0x000fea0003800000 */
[----:B------:R-:W-:Y:S01]  /*1c30*/  UIADD3 UR13, UR42, 0x1, URZ ;  /* 0x000000012a0d7890 */ /* 0x000fe2000fffe03f */
[----:B01----:R-:W-:Y:S01]  /*1c40*/  IMAD.U32 R0, RZ, RZ, UR44 ;  /* 0x0000002cff007e24 */ /* 0x003fe2000f8e00ff */
[----:B------:R-:W-:Y:S02]  /*1c50*/  UMOV UR9, UR42 ;  /* 0x0000002a00097c82 */ /* 0x000fe40008000000 */
[----:B------:R-:W-:-:S04]  /*1c60*/  UISETP.NE.AND UP0, UPT, UR13, 0x5, UPT ;  /* 0x000000050d00788c */ /* 0x000fc8000bf05270 */
[----:B------:R-:W-:Y:S02]  /*1c70*/  USEL UR4, URZ, 0x1, UP0 ;  /* 0x000000013f047887 */ /* 0x000fe40008000000 */
[----:B------:R-:W-:Y:S02]  /*1c80*/  USEL UR13, UR13, URZ, UP0 ;  /* 0x0000003f0d0d7287 */ /* 0x000fe40008000000 */
[----:B------:R-:W-:-:S06]  /*1c90*/  ULOP3.LUT UR4, UR40, UR4, URZ, 0x3c, !UPT ;  /* 0x0000000428047292 */ /* 0x000fcc000f8e3c3f */
[----:B------:R-:W-:-:S07]  /*1ca0*/  IMAD.U32 R5, RZ, RZ, UR4 ;  /* 0x00000004ff057e24 */ /* 0x000fce000f8e00ff */
.L_x_25:
[----:B01----:R-:W-:Y:S05]  /*1cb0*/  @!P0 BRA `(.L_x_19) ;  /* 0x0000000000048947 */ /* 0x003fea0003800000 */
[----:B------:R-:W-:Y:S01]  /*1cc0*/  BPT.TRAP 0x1 ;  /* 0x000000040000795c */ /* 0x000fe20000300000 */
.L_x_19:
[----:B------:R-:W0:Y:S01]  /*1cd0*/  S2UR UR4, SR_CgaCtaId ;  /* 0x00000000000479c3 */ /* 0x000e220000008800 */
[----:B------:R-:W-:Y:S01]  /*1ce0*/  UMOV UR10, 0x400 ;  /* 0x00000400000a7882 */ /* 0x000fe20000000000 */
[----:B------:R-:W-:Y:S01]  /*1cf0*/  SHF.L.U32 R3, R5, 0x1f, RZ ;  /* 0x0000001f05037819 */ /* 0x000fe200000006ff */
[----:B0-----:R-:W-:-:S04]  /*1d00*/  ULEA UR10, UR4, UR10, 0x18 ;  /* 0x0000000a040a7291 */ /* 0x001fc8000f8ec03f */
[----:B------:R-:W-:-:S09]  /*1d10*/  ULEA UR4, UR13, UR10, 0x3 ;  /* 0x0000000a0d047291 */ /* 0x000fd2000f8e183f */
[----:B------:R0:W1:Y:S01]  /*1d20*/  SYNCS.PHASECHK.TRANS64.TRYWAIT P1, [UR4], R3 ;  /* 0x00000003ff0075a7 */ /* 0x0000620008020144 */
[----:B------:R-:W-:Y:S05]  /*1d30*/  @!P0 BRA `(.L_x_20) ;  /* 0x0000000000048947 */ /* 0x000fea0003800000 */
[----:B------:R-:W-:Y:S01]  /*1d40*/  BPT.TRAP 0x1 ;  /* 0x000000040000795c */ /* 0x000fe20000300000 */
.L_x_20:
[----:B-1----:R-:W-:Y:S05]  /*1d50*/  @P1 BRA `(.L_x_21) ;  /* 0x0000000000081947 */ /* 0x002fea0003800000 */
[----:B------:R-:W1:Y:S02]  /*1d60*/  SYNCS.PHASECHK.TRANS64.TRYWAIT P1, [UR4], R3 ;  /* 0x00000003ff0075a7 */ /* 0x000e640008020144 */
[----:B-1----:R-:W-:Y:S05]  /*1d70*/  @!P1 BRA `(.L_x_22) ;  /* 0x0000007400209947 */ /* 0x002fea0003800000 */
.L_x_21:
[----:B------:R-:W-:Y:S01]  /*1d80*/  ULEA UR12, UR13, UR8, 0xa ;  /* 0x000000080d0c7291 */ /* 0x000fe2000f8e503f */
[----:B------:R-:W-:Y:S01]  /*1d90*/  WARPGROUP.ARRIVE ;  /* 0x00000000000079c5 */ /* 0x000fe20000000000 */
[----:B------:R-:W-:Y:S01]  /*1da0*/  ULEA UR11, UR13, UR45, 0xc ;  /* 0x0000002d0d0b7291 */ /* 0x000fe2000f8e603f */
[----:B------:R-:W-:Y:S01]  /*1db0*/  UMOV UR7, 0x40000040 ;  /* 0x4000004000077882 */ /* 0x000fe20000000000 */
[----:B------:R-:W-:Y:S02]  /*1dc0*/  UMOV UR5, 0x40000040 ;  /* 0x4000004000057882 */ /* 0x000fe40000000000 */
[----:B------:R-:W-:Y:S01]  /*1dd0*/  UIADD3 UR14, UR11, 0x400, URZ ;  /* 0x000004000b0e7890 */ /* 0x000fe2000fffe03f */
[----:B------:R-:W-:Y:S02]  /*1de0*/  UMOV UR6, UR12 ;  /* 0x0000000c00067c82 */ /* 0x000fe40008000000 */
[----:B------:R-:W-:Y:S02]  /*1df0*/  UMOV UR4, UR11 ;  /* 0x0000000b00047c82 */ /* 0x000fe40008000000 */
[----:B------:R-:W-:Y:S01]  /*1e00*/  HGMMA.64x64x16.F32 R56, gdesc[UR4], R56, gsb0 ;  /* 0x00e00000043879f0 */ /* 0x000fe20008000838 */
[----:B------:R-:W-:Y:S01]  /*1e10*/  UMOV UR5, 0x40000040 ;  /* 0x4000004000057882 */ /* 0x000fe20000000000 */
[----:B------:R-:W-:Y:S01]  /*1e20*/  UMOV UR4, UR14 ;  /* 0x0000000e00047c82 */ /* 0x000fe20008000000 */
[----:B------:R-:W-:Y:S01]  /*1e30*/  UIADD3 UR14, UR11, 0x402, URZ ;  /* 0x000004020b0e7890 */ /* 0x000fe2000fffe03f */
[----:B------:R-:W-:-:S02]  /*1e40*/  WARPGROUP.DEPBAR.LE gsb0, 0x0 ;  /* 0x00008000000079c5 */ /* 0x000fc40000010000 */
        /* <DEDUP_REMOVED lines=76> */
[----:B------:R-:W-:Y:S02]  /*2310*/  WARPGROUP.DEPBAR.LE gsb0, 0x0 ;  /* 0x00008000000079c5 */ /* 0x000fe40000010000 */
[----:B------:R-:W-:-:S06]  /*2320*/  WARPGROUP.ARRIVE ;  /* 0x00000000000079c5 */ /* 0x000fcc0000000000 */
[----:B------:R-:W-:Y:S01]  /*2330*/  HGMMA.64x64x16.F32 R24, gdesc[UR4], R24, gsb0 ;  /* 0x00e00000041879f0 */ /* 0x000fe20008000818 */
[----:B------:R-:W-:Y:S02]  /*2340*/  UIADD3 UR6, UR12, 0x206, URZ ;  /* 0x000002060c067890 */ /* 0x000fe4000fffe03f */
[----:B------:R-:W-:Y:S01]  /*2350*/  UIADD3 UR4, UR11, 0x806, URZ ;  /* 0x000008060b047890 */ /* 0x000fe2000fffe03f */
[----:B------:R-:W-:Y:S01]  /*2360*/  UMOV UR7, 0x40000040 ;  /* 0x4000004000077882 */ /* 0x000fe20000000000 */
[----:B------:R-:W-:Y:S01]  /*2370*/  UMOV UR5, 0x40000040 ;  /* 0x4000004000057882 */ /* 0x000fe20000000000 */
[----:B------:R-:W-:Y:S01]  /*2380*/  UIADD3 UR11, UR11, 0xc06, URZ ;  /* 0x00000c060b0b7890 */ /* 0x000fe2000fffe03f */
        /* <DEDUP_REMOVED lines=10> */
[----:B------:R-:W-:Y:S01]  /*2430*/  BPT.TRAP 0x1 ;  /* 0x000000040000795c */ /* 0x000fe20000300000 */
.L_x_23:
[----:B------:R-:W-:Y:S01]  /*2440*/  ULEA UR10, UR9, UR10, 0x3 ;  /* 0x0000000a090a7291 */ /* 0x000fe2000f8e183f */
[----:B------:R-:W-:-:S03]  /*2450*/  ISETP.GT.U32.AND P1, PT, R18, 0x1, PT ;  /* 0x000000011200780c */ /* 0x000fc60003f24070 */
[----:B------:R-:W-:-:S04]  /*2460*/  UIADD3 UR10, UR10, 0x28, URZ ;  /* 0x000000280a0a7890 */ /* 0x000fc8000fffe03f */
[----:B------:R-:W-:-:S09]  /*2470*/  UPRMT UR10, URZ, 0x654, UR10 ;  /* 0x000006543f0a7896 */ /* 0x000fd2000800000a */
[----:B------:R-:W-:Y:S01]  /*2480*/  SYNCS.ARRIVE.TRANS64.RED.A1T0 RZ, [UR10], RZ ;  /* 0x000000ffffff79a7 */ /* 0x000fe2000810040a */
[----:B------:R-:W-:Y:S05]  /*2490*/  @P1 BRA `(.L_x_24) ;  /* 0x0000000000041947 */ /* 0x000fea0003800000 */
[----:B------:R-:W-:Y:S01]  /*24a0*/  BPT.TRAP 0x1 ;  /* 0x000000040000795c */ /* 0x000fe20000300000 */
.L_x_24:
[----:B------:R-:W-:Y:S01]  /*24b0*/  UIADD3 UR13, UR13, 0x1, URZ ;  /* 0x000000010d0d7890 */ /* 0x000fe2000fffe03f */
[C---:B------:R-:W-:Y:S01]  /*24c0*/  ISETP.GT.AND P1, PT, R0.reuse, 0x1, PT ;  /* 0x000000010000780c */ /* 0x040fe20003f24270 */
[----:B------:R-:W-:Y:S01]  /*24d0*/  UIADD3 UR9, UR9, 0x1, URZ ;  /* 0x0000000109097890 */ /* 0x000fe2000fffe03f */
[----:B------:R-:W-:Y:S01]  /*24e0*/  VIADD R0, R0, 0xffffffff ;  /* 0xffffffff00007836 */ /* 0x000fe20000000000 */
[----:B------:R-:W-:Y:S02]  /*24f0*/  UISETP.NE.AND UP0, UPT, UR13, 0x5, UPT ;  /* 0x000000050d00788c */ /* 0x000fe4000bf05270 */
[----:B------:R-:W-:Y:S02]  /*2500*/  UISETP.NE.AND UP1, UPT, UR9, 0x5, UPT ;  /* 0x000000050900788c */ /* 0x000fe4000bf25270 */
[----:B------:R-:W-:Y:S02]  /*2510*/  USEL UR4, URZ, 0x1, UP0 ;  /* 0x000000013f047887 */ /* 0x000fe40008000000 */
[----:B------:R-:W-:-:S02]  /*2520*/  USEL UR13, UR13, URZ, UP0 ;  /* 0x0000003f0d0d7287 */ /* 0x000fc40008000000 */
[----:B------:R-:W-:Y:S02]  /*2530*/  USEL UR9, UR9, URZ, UP1 ;  /* 0x0000003f09097287 */ /* 0x000fe40008800000 */
[----:B------:R-:W-:Y:S01]  /*2540*/  LOP3.LUT R5, R5, UR4, RZ, 0x3c, !PT ;  /* 0x0000000405057c12 */ /* 0x000fe2000f8e3cff */
[----:B------:R-:W-:Y:S09]  /*2550*/  @P1 BRA `(.L_x_25) ;  /* 0xfffffff400d41947 */ /* 0x000ff2000383ffff */
.L_x_18:
[----:B01----:R-:W0:Y:S02]  /*2560*/  LDC R0, c[0x0][0x28c] ;  /* 0x0000a300ff007b82 */ /* 0x003e240000000800 */
[----:B0-----:R-:W-:-:S13]  /*2570*/  ISETP.GE.AND P1, PT, R0, 0x1, PT ;  /* 0x000000010000780c */ /* 0x001fda0003f26270 */
[----:B------:R-:W-:Y:S05]  /*2580*/  @!P1 BRA `(.L_x_26) ;  /* 0x0000000000409947 */ /* 0x000fea0003800000 */
[----:B------:R-:W-:Y:S05]  /*2590*/  @!P0 BRA `(.L_x_27) ;  /* 0x0000000000048947 */ /* 0x000fea0003800000 */
[----:B------:R-:W-:Y:S01]  /*25a0*/  BPT.TRAP 0x1 ;  /* 0x000000040000795c */ /* 0x000fe20000300000 */
.L_x_27:
[----:B------:R-:W0:Y:S01]  /*25b0*/  S2UR UR7, SR_CgaCtaId ;  /* 0x00000000000779c3 */ /* 0x000e220000008800 */
[----:B------:R-:W-:Y:S01]  /*25c0*/  UIADD3 UR6, UR44, UR42, URZ ;  /* 0x0000002a2c067290 */ /* 0x000fe2000fffe03f */
[----:B------:R-:W-:-:S03]  /*25d0*/  ISETP.GT.U32.AND P0, PT, R18, 0x1, PT ;  /* 0x000000011200780c */ /* 0x000fc60003f04070 */
[----:B------:R-:W-:-:S04]  /*25e0*/  UIMAD.WIDE.U32 UR4, UR6, -0x33333333, URZ ;  /* 0xcccccccd060478a5 */ /* 0x000fc8000f8e003f */
[----:B------:R-:W-:-:S03]  /*25f0*/  USHF.R.U32.HI UR4, URZ, 0x2, UR5 ;  /* 0x000000023f047899 */ /* 0x000fc60008011605 */
[----:B------:R-:W-:Y:S01]  /*2600*/  UMOV UR5, 0x400 ;  /* 0x0000040000057882 */ /* 0x000fe20000000000 */
[----:B------:R-:W-:Y:S02]  /*2610*/  UIMAD UR6, UR4, -0x5, UR6 ;  /* 0xfffffffb040678a4 */ /* 0x000fe4000f8e0206 */
[----:B0-----:R-:W-:-:S04]  /*2620*/  ULEA UR5, UR7, UR5, 0x18 ;  /* 0x0000000507057291 */ /* 0x001fc8000f8ec03f */
[----:B------:R-:W-:-:S04]  /*2630*/  ULEA UR6, UR6, UR5, 0x3 ;  /* 0x0000000506067291 */ /* 0x000fc8000f8e183f */
[----:B------:R-:W-:-:S04]  /*2640*/  UIADD3 UR6, UR6, 0x28, URZ ;  /* 0x0000002806067890 */ /* 0x000fc8000fffe03f */
[----:B------:R-:W-:-:S09]  /*2650*/  UPRMT UR6, URZ, 0x654, UR6 ;  /* 0x000006543f067896 */ /* 0x000fd20008000006 */
[----:B------:R-:W-:Y:S01]  /*2660*/  SYNCS.ARRIVE.TRANS64.RED.A1T0 RZ, [UR6], RZ ;  /* 0x000000ffffff79a7 */ /* 0x000fe20008100406 */
[----:B------:R-:W-:Y:S05]  /*2670*/  @P0 BRA `(.L_x_26) ;  /* 0x0000000000040947 */ /* 0x000fea0003800000 */
[----:B------:R-:W-:Y:S01]  /*2680*/  BPT.TRAP 0x1 ;  /* 0x000000040000795c */ /* 0x000fe20000300000 */
.L_x_26:
[----:B------:R-:W-:Y:S01]  /*2690*/  IMAD.SHL.U32 R101, R101, 0x40, RZ ;  /* 0x0000004065657824 */ /* 0x000fe200078e00ff */
[----:B------:R-:W-:Y:S01]  /*26a0*/  UIADD3 UR42, UR43, UR42, URZ ;  /* 0x0000002a2b2a7290 */ /* 0x000fe2000fffe03f */
[----:B------:R-:W-:Y:S01]  /*26b0*/  SHF.R.S32.HI R11, RZ, 0x1f, R19 ;  /* 0x0000001fff0b7819 */ /* 0x000fe20000011413 */
[----:B------:R-:W-:Y:S01]  /*26c0*/  UISETP.GE.U32.AND UP1, UPT, UR43, 0x5, UPT ;  /* 0x000000052b00788c */ /* 0x000fe2000bf26070 */
[----:B------:R-:W-:Y:S01]  /*26d0*/  IMAD.SHL.U32 R3, R109, 0x100, RZ ;  /* 0x000001006d037824 */ /* 0x000fe200078e00ff */
[----:B------:R-:W-:Y:S01]  /*26e0*/  ULDC UR7, c[0x0][0x288] ;  /* 0x0000a20000077ab9 */ /* 0x000fe20000000800 */
[C---:B------:R-:W-:Y:S01]  /*26f0*/  LOP3.LUT R8, R101.reuse, 0x6, R96, 0xf8, !PT ;  /* 0x0000000665087812 */ /* 0x040fe200078ef860 */
[----:B------:R-:W-:Y:S01]  /*2700*/  UISETP.GT.U32.AND UP0, UPT, UR42, 0x4, UPT ;  /* 0x000000042a00788c */ /* 0x000fe2000bf04070 */
[----:B------:R-:W-:Y:S01]  /*2710*/  ISETP.GE.AND P0, PT, R101, UR7, PT ;  /* 0x0000000765007c0c */ /* 0x000fe2000bf06270 */
[----:B------:R-:W-:Y:S01]  /*2720*/  ULDC.64 UR4, c[0x0][0x5d0] ;  /* 0x0001740000047ab9 */ /* 0x000fe20000000a00 */
[--C-:B------:R-:W-:Y:S01]  /*2730*/  SHF.R.S32.HI R9, RZ, 0x1f, R8.reuse ;  /* 0x0000001fff097819 */ /* 0x100fe20000011408 */
[----:B------:R-:W-:Y:S01]  /*2740*/  ULDC UR10, c[0x0][0x284] ;  /* 0x0000a100000a7ab9 */ /* 0x000fe20000000800 */
[----:B------:R-:W-:Y:S01]  /*2750*/  IMAD R0, R11, UR4, RZ ;  /* 0x000000040b007c24 */ /* 0x000fe2000f8e02ff */
[----:B------:R-:W-:Y:S01]  /*2760*/  UISETP.LT.U32.AND UP0, UPT, UR43, 0x5, UP0 ;  /* 0x000000052b00788c */ /* 0x000fe20008701070 */
[----:B------:R-:W-:Y:S01]  /*2770*/  ISETP.GE.OR P0, PT, R3, UR10, P0 ;  /* 0x0000000a03007c0c */ /* 0x000fe20008706670 */
[----:B------:R-:W-:Y:S01]  /*2780*/  IMAD.WIDE.U32 R4, R19, UR4, R8 ;  /* 0x0000000413047c25 */ /* 0x000fe2000f8e0008 */
[----:B------:R-:W-:Y:S01]  /*2790*/  ULDC.64 UR8, c[0x0][0x5c8] ;  /* 0x0001720000087ab9 */ /* 0x000fe20000000a00 */
[----:B------:R-:W-:-:S02]  /*27a0*/  USEL UR6, URZ, 0x1, !UP0 ;  /* 0x000000013f067887 */ /* 0x000fc4000c000000 */
[----:B------:R-:W-:Y:S01]  /*27b0*/  IMAD R7, R19, UR5, R0 ;  /* 0x0000000513077c24 */ /* 0x000fe2000f8e0200 */
[----:B------:R-:W-:Y:S01]  /*27c0*/  @UP1 UIMAD.WIDE.U32 UR4, UR42, -0x33333333, URZ ;  /* 0xcccccccd2a0418a5 */ /* 0x000fe2000f8e003f */
[----:B------:R-:W-:Y:S01]  /*27d0*/  IMAD.WIDE R108, R109, 0x100, R22 ;  /* 0x000001006d6c7825 */ /* 0x000fe200078e0216 */
[----:B------:R-:W-:Y:S02]  /*27e0*/  ULOP3.LUT UR40, UR40, UR6, URZ, 0x3c, !UPT ;  /* 0x0000000628287292 */ /* 0x000fe4000f8e3c3f */
[----:B------:R-:W-:Y:S01]  /*27f0*/  @UP1 USHF.R.U32.HI UR4, URZ, 0x2, UR5 ;  /* 0x000000023f041899 */ /* 0x000fe20008011605 */
[----:B------:R-:W-:Y:S02]  /*2800*/  IMAD.IADD R5, R5, 0x1, R7 ;  /* 0x0000000105057824 */ /* 0x000fe400078e0207 */
[----:B------:R-:W-:Y:S01]  /*2810*/  IMAD R7, R109, UR8, RZ ;  /* 0x000000086d077c24 */ /* 0x000fe2000f8e02ff */
[----:B------:R-:W-:Y:S01]  /*2820*/  @UP1 ULOP3.LUT UR40, UR40, 0x1, UR4, 0x78, !UPT ;  /* 0x0000000128281892 */ /* 0x000fe2000f8e7804 */
[----:B------:R-:W-:-:S04]  /*2830*/  IMAD.WIDE.U32 R112, R108, UR8, R4 ;  /* 0x000000086c707c25 */ /* 0x000fc8000f8e0004 */
[----:B------:R-:W-:Y:S02]  /*2840*/  IMAD R7, R108, UR9, R7 ;  /* 0x000000096c077c24 */ /* 0x000fe4000f8e0207 */
[----:B------:R-:W-:Y:S01]  /*2850*/  IMAD.MOV.U32 R0, RZ, RZ, -0x1 ;  /* 0xffffffffff007424 */ /* 0x000fe200078e00ff */
[----:B------:R-:W-:Y:S06]  /*2860*/  @P0 BRA `(.L_x_28) ;  /* 0x0000004c00000947 */ /* 0x000fec0003800000 */
[----:B-----5:R-:W-:Y:S01]  /*2870*/  FSETP.NEU.AND P1, PT, R89, RZ, PT ;  /* 0x000000ff5900720b */ /* 0x020fe20003f2d000 */
[----:B------:R-:W-:Y:S01]  /*2880*/  IMAD.IADD R4, R90, 0x1, -R101 ;  /* 0x000000015a047824 */ /* 0x000fe200078e0a65 */
[----:B------:R-:W-:Y:S01]  /*2890*/  BSSY B0, `(.L_x_28) ;  /* 0x00004bd000007945 */ /* 0x000fe20003800000 */
[----:B------:R-:W-:Y:S02]  /*28a0*/  IMAD.IADD R3, R100, 0x1, -R3 ;  /* 0x0000000164037824 */ /* 0x000fe400078e0a03 */
[----:B------:R-:W-:Y:S01]  /*28b0*/  IMAD.IADD R105, R113, 0x1, R7 ;  /* 0x0000000171697824 */ /* 0x000fe200078e0207 */
[----:B------:R-:W-:-:S04]  /*28c0*/  ISETP.GT.AND P6, PT, R4, RZ, PT ;  /* 0x000000ff0400720c */ /* 0x000fc80003fc4270 */
[----:B------:R-:W-:-:S03]  /*28d0*/  ISETP.GT.AND P0, PT, R3, RZ, P6 ;  /* 0x000000ff0300720c */ /* 0x000fc60003704270 */
[----:B------:R-:W-:Y:S10]  /*28e0*/  @!P1 BRA `(.L_x_29) ;  /* 0x0000003400709947 */ /* 0x000ff40003800000 */
[----:B------:R-:W0:Y:S01]  /*28f0*/  LDC.64 R14, c[0x0][0x5b8] ;  /* 0x00016e00ff0e7b82 */ /* 0x000e220000000a00 */
[----:B------:R-:W-:-:S07]  /*2900*/  ULDC.64 UR4, c[0x0][0x5c0] ;  /* 0x0001700000047ab9 */ /* 0x000fce0000000a00 */
[----:B------:R-:W1:Y:S08]  /*2910*/  LDC.64 R106, c[0x0][0x5b0] ;  /* 0x00016c00ff6a7b82 */ /* 0x000e700000000a00 */
[----:B------:R-:W2:Y:S01]  /*2920*/  LDC.64 R12, c[0x0][0x5a8] ;  /* 0x00016a00ff0c7b82 */ /* 0x000ea20000000a00 */
[-C--:B0-----:R-:W-:Y:S02]  /*2930*/  IMAD R6, R11, R14.reuse, RZ ;  /* 0x0000000e0b067224 */ /* 0x081fe400078e02ff */
[----:B------:R-:W-:-:S04]  /*2940*/  IMAD.WIDE.U32 R20, R19, R14, R8 ;  /* 0x0000000e13147225 */ /* 0x000fc800078e0008 */
[----:B------:R-:W-:Y:S02]  /*2950*/  IMAD R101, R19, R15, R6 ;  /* 0x0000000f13657224 */ /* 0x000fe400078e0206 */
[-C--:B-1----:R-:W-:Y:S02]  /*2960*/  IMAD R5, R109, R106.reuse, RZ ;  /* 0x0000006a6d057224 */ /* 0x082fe400078e02ff */
[----:B------:R-:W-:Y:S02]  /*2970*/  IMAD.IADD R103, R21, 0x1, R101 ;  /* 0x0000000115677824 */ /* 0x000fe400078e0265 */
[----:B------:R-:W-:Y:S02]  /*2980*/  IMAD.MOV.U32 R102, RZ, RZ, R20 ;  /* 0x000000ffff667224 */ /* 0x000fe400078e0014 */
[C---:B------:R-:W-:Y:S02]  /*2990*/  IMAD R119, R108.reuse, R107, R5 ;  /* 0x0000006b6c777224 */ /* 0x040fe400078e0205 */
[----:B------:R-:W-:-:S04]  /*29a0*/  IMAD.WIDE.U32 R6, R108, R106, R102 ;  /* 0x0000006a6c067225 */ /* 0x000fc800078e0066 */
[----:B------:R-:W-:Y:S01]  /*29b0*/  IMAD.IADD R5, R7, 0x1, R119 ;  /* 0x0000000107057824 */ /* 0x000fe200078e0277 */
[----:B--2---:R-:W-:-:S04]  /*29c0*/  LEA R10, P1, R6, R12, 0x1 ;  /* 0x0000000c060a7211 */ /* 0x004fc800078208ff */
[----:B------:R-:W-:-:S05]  /*29d0*/  LEA.HI.X R11, R6, R13, R5, 0x1, P1 ;  /* 0x0000000d060b7211 */ /* 0x000fca00008f0c05 */
[----:B------:R-:W2:Y:S01]  /*29e0*/  @P0 LDG.E.LTC128B.U16 R5, desc[UR36][R10.64] ;  /* 0x000000240a050981 */ /* 0x000ea2000c1e1520 */
[----:B------:R-:W-:Y:S01]  /*29f0*/  ISETP.GT.AND P4, PT, R4, 0x1, PT ;  /* 0x000000010400780c */ /* 0x000fe20003f84270 */
[----:B------:R-:W-:Y:S01]  /*2a00*/  IMAD.WIDE.U32 R6, R108, R106, R8 ;  /* 0x0000006a6c067225 */ /* 0x000fe200078e0008 */
[----:B------:R-:W-:Y:S01]  /*2a10*/  BSSY B1, `(.L_x_30) ;  /* 0x0000013000017945 */ /* 0x000fe20003800000 */
[----:B------:R-:W-:Y:S02]  /*2a20*/  SHF.L.U64.HI R113, R106, 0x3, R107 ;  /* 0x000000036a717819 */ /* 0x000fe4000001026b */
[----:B------:R-:W-:Y:S01]  /*2a30*/  IMAD.IADD R7, R119, 0x1, R7 ;  /* 0x0000000177077824 */ /* 0x000fe200078e0207 */
[----:B------:R-:W-:Y:S01]  /*2a40*/  P2R R117, PR, RZ, 0x10 ;  /* 0x00000010ff757803 */ /* 0x000fe20000000000 */
[----:B------:R-:W-:-:S04]  /*2a50*/  IMAD.WIDE.U32 R110, R19, R14, R6 ;  /* 0x0000000e136e7225 */ /* 0x000fc800078e0006 */
[----:B------:R-:W-:Y:S01]  /*2a60*/  IMAD.IADD R7, R101, 0x1, R111 ;  /* 0x0000000165077824 */ /* 0x000fe200078e026f */
[----:B------:R-:W-:-:S04]  /*2a70*/  LEA R6, P2, R110, R12, 0x1 ;  /* 0x0000000c6e067211 */ /* 0x000fc800078408ff */
[----:B------:R-:W-:Y:S01]  /*2a80*/  LEA.HI.X R7, R110, R13, R7, 0x1, P2 ;  /* 0x0000000d6e077211 */ /* 0x000fe200010f0c07 */
[----:B--2---:R-:W-:-:S05]  /*2a90*/  HADD2.F32 R104, -RZ, R5.H0_H0 ;  /* 0x20000005ff687230 */ /* 0x004fca0000004100 */
[----:B------:R-:W-:Y:S01]  /*2aa0*/  FMUL R15, R104, R89 ;  /* 0x00000059680f7220 */ /* 0x000fe20000400000 */
[----:B------:R-:W-:-:S03]  /*2ab0*/  LEA R104, P1, R112, UR4, 0x1 ;  /* 0x0000000470687c11 */ /* 0x000fc6000f8208ff */
[----:B------:R-:W-:Y:S01]  /*2ac0*/  FFMA R15, R56, R88, R15 ;  /* 0x00000058380f7223 */ /* 0x000fe2000000000f */
[----:B------:R-:W-:Y:S01]  /*2ad0*/  LEA.HI.X R105, R112, UR5, R105, 0x1, P1 ;  /* 0x0000000570697c11 */ /* 0x000fe200088f0c69 */
[----:B------:R-:W-:Y:S01]  /*2ae0*/  IMAD.SHL.U32 R112, R106, 0x8, RZ ;  /* 0x000000086a707824 */ /* 0x000fe200078e00ff */
[----:B------:R-:W-:Y:S02]  /*2af0*/  ISETP.GT.AND P1, PT, R3, RZ, P4 ;  /* 0x000000ff0300720c */ /* 0x000fe40002724270 */
[----:B------:R-:W-:-:S05]  /*2b00*/  F2FP.F16.F32.PACK_AB R15, RZ, R15 ;  /* 0x0000000fff0f723e */ /* 0x000fca00000000ff */
[----:B------:R0:W-:Y:S06]  /*2b10*/  @P0 STG.E.U16 desc[UR36][R104.64], R15 ;  /* 0x0000000f68000986 */ /* 0x0001ec000c101524 */
[----:B------:R-:W-:Y:S05]  /*2b20*/  @!P1 BRA `(.L_x_31) ;  /* 0x0000000000049947 */ /* 0x000fea0003800000 */
[----:B------:R1:W5:Y:S02]  /*2b30*/  LDG.E.LTC128B.U16 R5, desc[UR36][R6.64+0x2] ;  /* 0x0000022406057981 */ /* 0x000364000c1e1520 */
.L_x_31:
[----:B------:R-:W-:Y:S05]  /*2b40*/  BSYNC B1 ;  /* 0x0000000000017941 */ /* 0x000fea0003800000 */
.L_x_30:
[----:B-----5:R-:W-:Y:S01]  /*2b50*/  HADD2.F32 R10, -RZ, R5.H0_H0 ;  /* 0x20000005ff0a7230 */ /* 0x020fe20000004100 */
[----:B------:R-:W-:Y:S01]  /*2b60*/  ISETP.GT.AND P0, PT, R3, 0x8, P6 ;  /* 0x000000080300780c */ /* 0x000fe20003704270 */
[----:B------:R-:W-:Y:S01]  /*2b70*/  IMAD.WIDE.U32 R114, R108, R106, R112 ;  /* 0x0000006a6c727225 */ /* 0x000fe200078e0070 */
[----:B0-----:R-:W-:-:S03]  /*2b80*/  PRMT R15, R5, 0x7610, R15 ;  /* 0x00007610050f7816 */ /* 0x001fc6000000000f */
[----:B------:R-:W-:Y:S01]  /*2b90*/  FMUL R10, R10, R89 ;  /* 0x000000590a0a7220 */ /* 0x000fe20000400000 */
[----:B------:R-:W-:Y:S01]  /*2ba0*/  IMAD.IADD R119, R119, 0x1, R115 ;  /* 0x0000000177777824 */ /* 0x000fe200078e0273 */
[----:B------:R-:W-:Y:S02]  /*2bb0*/  IADD3 R11, P2, R20, R114, RZ ;  /* 0x00000072140b7210 */ /* 0x000fe40007f5e0ff */
[----:B------:R-:W-:-:S03]  /*2bc0*/  FFMA R57, R57, R88, R10 ;  /* 0x0000005839397223 */ /* 0x000fc6000000000a */
[----:B------:R-:W-:Y:S01]  /*2bd0*/  IMAD.X R56, R119, 0x1, R103, P2 ;  /* 0x0000000177387824 */ /* 0x000fe200010e0667 */
[C---:B------:R-:W-:Y:S02]  /*2be0*/  LEA R10, P2, R11.reuse, R12, 0x1 ;  /* 0x0000000c0b0a7211 */ /* 0x040fe400078408ff */
[----:B------:R-:W-:Y:S02]  /*2bf0*/  F2FP.F16.F32.PACK_AB R57, RZ, R57 ;  /* 0x00000039ff39723e */ /* 0x000fe400000000ff */
[----:B------:R-:W-:Y:S01]  /*2c00*/  LEA.HI.X R11, R11, R13, R56, 0x1, P2 ;  /* 0x0000000d0b0b7211 */ /* 0x000fe200010f0c38 */
[----:B------:R-:W-:Y:S01]  /*2c10*/  @P1 IMAD.MOV.U32 R56, RZ, RZ, R104 ;  /* 0x000000ffff381224 */ /* 0x000fe200078e0068 */
[----:B------:R-:W-:Y:S01]  /*2c20*/  PRMT R111, R57, 0x7610, R111 ;  /* 0x00007610396f7816 */ /* 0x000fe2000000006f */
[----:B------:R-:W-:-:S05]  /*2c30*/  @P1 IMAD.MOV.U32 R57, RZ, RZ, R105 ;  /* 0x000000ffff391224 */ /* 0x000fca00078e0069 */
[----:B------:R0:W-:Y:S04]  /*2c40*/  @P1 STG.E.U16 desc[UR36][R56.64+0x2], R111 ;  /* 0x0000026f38001986 */ /* 0x0001e8000c101524 */
[----:B------:R-:W2:Y:S01]  /*2c50*/  @P0 LDG.E.LTC128B.U16 R15, desc[UR36][R10.64] ;  /* 0x000000240a0f0981 */ /* 0x000ea2000c1e1520 */
[----:B------:R-:W-:Y:S01]  /*2c60*/  IADD3 R114, P1, R8, R114, RZ ;  /* 0x0000007208727210 */ /* 0x000fe20007f3e0ff */
[----:B------:R-:W-:Y:S01]  /*2c70*/  BSSY B1, `(.L_x_32) ;  /* 0x0000012000017945 */ /* 0x000fe20003800000 */
[----:B------:R-:W-:-:S03]  /*2c80*/  SHF.L.U64.HI R121, R94, 0x1, R93 ;  /* 0x000000015e797819 */ /* 0x000fc6000001025d */
[----:B------:R-:W-:Y:S01]  /*2c90*/  IMAD.X R115, R9, 0x1, R119, P1 ;  /* 0x0000000109737824 */ /* 0x000fe200008e0677 */
[----:B------:R-:W-:Y:S01]  /*2ca0*/  ISETP.GT.AND P1, PT, R3, 0x8, P4 ;  /* 0x000000080300780c */ /* 0x000fe20002724270 */
[----:B------:R-:W-:Y:S02]  /*2cb0*/  IMAD.SHL.U32 R119, R94, 0x2, RZ ;  /* 0x000000025e777824 */ /* 0x000fe400078e00ff */
[----:B------:R-:W-:-:S04]  /*2cc0*/  IMAD.WIDE.U32 R114, R19, R14, R114 ;  /* 0x0000000e13727225 */ /* 0x000fc800078e0072 */
[----:B0-----:R-:W-:Y:S01]  /*2cd0*/  IMAD.IADD R57, R101, 0x1, R115 ;  /* 0x0000000165397824 */ /* 0x001fe200078e0273 */
[----:B------:R-:W-:-:S04]  /*2ce0*/  LEA R56, P3, R114, R12, 0x1 ;  /* 0x0000000c72387211 */ /* 0x000fc800078608ff */
[----:B------:R-:W-:Y:S01]  /*2cf0*/  LEA.HI.X R57, R114, R13, R57, 0x1, P3 ;  /* 0x0000000d72397211 */ /* 0x000fe200018f0c39 */
[----:B--2---:R-:W-:-:S05]  /*2d00*/  HADD2.F32 R110, -RZ, R15.H0_H0 ;  /* 0x2000000fff6e7230 */ /* 0x004fca0000004100 */
[----:B------:R-:W-:Y:S01]  /*2d10*/  FMUL R5, R110, R89 ;  /* 0x000000596e057220 */ /* 0x000fe20000400000 */
[----:B------:R-:W-:-:S03]  /*2d20*/  IADD3 R110, P2, R119, R104, RZ ;  /* 0x00000068776e7210 */ /* 0x000fc60007f5e0ff */
[----:B------:R-:W-:Y:S02]  /*2d30*/  FFMA R5, R58, R88, R5 ;  /* 0x000000583a057223 */ /* 0x000fe40000000005 */
[----:B------:R-:W-:-:S03]  /*2d40*/  IMAD.X R111, R121, 0x1, R105, P2 ;  /* 0x00000001796f7824 */ /* 0x000fc600010e0669 */
[----:B------:R-:W-:-:S05]  /*2d50*/  F2FP.F16.F32.PACK_AB R5, RZ, R5 ;  /* 0x00000005ff05723e */ /* 0x000fca00000000ff */
[----:B------:R0:W-:Y:S01]  /*2d60*/  @P0 STG.E.U16 desc[UR36][R110.64], R5 ;  /* 0x000000056e000986 */ /* 0x0001e2000c101524 */
[----:B------:R-:W-:Y:S05]  /*2d70*/  @!P1 BRA `(.L_x_33) ;  /* 0x0000000000049947 */ /* 0x000fea0003800000 */
[----:B------:R2:W5:Y:S02]  /*2d80*/  LDG.E.LTC128B.U16 R15, desc[UR36][R56.64+0x2] ;  /* 0x00000224380f7981 */ /* 0x000564000c1e1520 */
.L_x_33:
[----:B------:R-:W-:Y:S05]  /*2d90*/  BSYNC B1 ;  /* 0x0000000000017941 */ /* 0x000fea0003800000 */
.L_x_32:
[----:B-----5:R-:W-:Y:S01]  /*2da0*/  HADD2.F32 R10, -RZ, R15.H0_H0 ;  /* 0x2000000fff0a7230 */ /* 0x020fe20000004100 */
[----:B------:R-:W-:Y:S01]  /*2db0*/  ISETP.GT.AND P4, PT, R4, 0x8, PT ;  /* 0x000000080400780c */ /* 0x000fe20003f84270 */
[----:B------:R-:W-:Y:S01]  /*2dc0*/  IMAD.MOV.U32 R58, RZ, RZ, R110 ;  /* 0x000000ffff3a7224 */ /* 0x000fe200078e006e */
[----:B------:R-:W-:Y:S01]  /*2dd0*/  BSSY B1, `(.L_x_34) ;  /* 0x000000b000017945 */ /* 0x000fe20003800000 */
[----:B------:R-:W-:Y:S01]  /*2de0*/  PRMT R114, R15, 0x7610, R114 ;  /* 0x000076100f727816 */ /* 0x000fe20000000072 */
[----:B------:R-:W-:Y:S01]  /*2df0*/  FMUL R10, R10, R89 ;  /* 0x000000590a0a7220 */ /* 0x000fe20000400000 */
[----:B------:R-:W-:Y:S02]  /*2e00*/  ISETP.GT.AND P0, PT, R3, RZ, P4 ;  /* 0x000000ff0300720c */ /* 0x000fe40002704270 */
[----:B------:R-:W-:Y:S01]  /*2e10*/  P2R R115, PR, RZ, 0x10 ;  /* 0x00000010ff737803 */ /* 0x000fe20000000000 */
[----:B------:R-:W-:Y:S01]  /*2e20*/  FFMA R10, R59, R88, R10 ;  /* 0x000000583b0a7223 */ /* 0x000fe2000000000a */
[----:B------:R-:W-:-:S04]  /*2e30*/  IMAD.MOV.U32 R59, RZ, RZ, R111 ;  /* 0x000000ffff3b7224 */ /* 0x000fc800078e006f */
[----:B------:R-:W-:-:S05]  /*2e40*/  F2FP.F16.F32.PACK_AB R10, RZ, R10 ;  /* 0x0000000aff0a723e */ /* 0x000fca00000000ff */
[----:B------:R3:W-:Y:S01]  /*2e50*/  @P1 STG.E.U16 desc[UR36][R58.64+0x2], R10 ;  /* 0x0000020a3a001986 */ /* 0x0007e2000c101524 */
[----:B------:R-:W-:Y:S05]  /*2e60*/  @!P0 BRA `(.L_x_35) ;  /* 0x0000000000048947 */ /* 0x000fea0003800000 */
[----:B------:R4:W5:Y:S02]  /*2e70*/  LDG.E.LTC128B.U16 R114, desc[UR36][R6.64+0x10] ;  /* 0x0000102406727981 */ /* 0x000964000c1e1520 */
.L_x_35:
[----:B------:R-:W-:Y:S05]  /*2e80*/  BSYNC B1 ;  /* 0x0000000000017941 */ /* 0x000fea0003800000 */
.L_x_34:
[----:B---3-5:R-:W-:Y:S01]  /*2e90*/  HADD2.F32 R10, -RZ, R114.H0_H0 ;  /* 0x20000072ff0a7230 */ /* 0x028fe20000004100 */
[C---:B0-----:R-:W-:Y:S01]  /*2ea0*/  SHF.L.U64.HI R5, R95.reuse, 0x1, R92 ;  /* 0x000000015f057819 */ /* 0x041fe2000001025c */
[----:B------:R-:W-:Y:S01]  /*2eb0*/  IMAD.SHL.U32 R15, R95, 0x2, RZ ;  /* 0x000000025f0f7824 */ /* 0x000fe200078e00ff */
[----:B------:R-:W-:Y:S01]  /*2ec0*/  ISETP.GT.AND P3, PT, R4, 0x9, PT ;  /* 0x000000090400780c */ /* 0x000fe20003f64270 */
[----:B------:R-:W-:Y:S01]  /*2ed0*/  BSSY B1, `(.L_x_36) ;  /* 0x000000b000017945 */ /* 0x000fe20003800000 */
[----:B------:R-:W-:Y:S02]  /*2ee0*/  FMUL R11, R10, R89 ;  /* 0x000000590a0b7220 */ /* 0x000fe40000400000 */
[----:B------:R-:W-:Y:S02]  /*2ef0*/  IADD3 R10, P1, P2, R15, R104, R119 ;  /* 0x000000680f0a7210 */ /* 0x000fe40007a3e077 */
[----:B------:R-:W-:Y:S01]  /*2f00*/  FFMA R60, R60, R88, R11 ;  /* 0x000000583c3c7223 */ /* 0x000fe2000000000b */
[----:B------:R-:W-:-:S02]  /*2f10*/  P2R R118, PR, RZ, 0x8 ;  /* 0x00000008ff767803 */ /* 0x000fc40000000000 */
[----:B------:R-:W-:Y:S02]  /*2f20*/  IADD3.X R11, R5, R105, R121, P1, P2 ;  /* 0x00000069050b7210 */ /* 0x000fe40000fe4479 */
[----:B------:R-:W-:Y:S02]  /*2f30*/  F2FP.F16.F32.PACK_AB R60, RZ, R60 ;  /* 0x0000003cff3c723e */ /* 0x000fe400000000ff */
[----:B------:R-:W-:-:S03]  /*2f40*/  ISETP.GT.AND P1, PT, R3, RZ, P3 ;  /* 0x000000ff0300720c */ /* 0x000fc60001f24270 */
[----:B------:R0:W-:Y:S10]  /*2f50*/  @P0 STG.E.U16 desc[UR36][R104.64+0x10], R60 ;  /* 0x0000103c68000986 */ /* 0x0001f4000c101524 */
[----:B------:R-:W-:Y:S05]  /*2f60*/  @!P1 BRA `(.L_x_37) ;  /* 0x0000000000049947 */ /* 0x000fea0003800000 */
[----:B------:R3:W5:Y:S02]  /*2f70*/  LDG.E.LTC128B.U16 R114, desc[UR36][R6.64+0x12] ;  /* 0x0000122406727981 */ /* 0x000764000c1e1520 */
.L_x_37:
[----:B------:R-:W-:Y:S05]  /*2f80*/  BSYNC B1 ;  /* 0x0000000000017941 */ /* 0x000fea0003800000 */
.L_x_36:
[----:B0----5:R-:W-:Y:S01]  /*2f90*/  HADD2.F32 R60, -RZ, R114.H0_H0 ;  /* 0x20000072ff3c7230 */ /* 0x021fe20000004100 */
[----:B------:R-:W-:Y:S01]  /*2fa0*/  ISETP.GT.AND P0, PT, R3, 0x8, P4 ;  /* 0x000000080300780c */ /* 0x000fe20002704270 */
[----:B------:R-:W-:Y:S03]  /*2fb0*/  BSSY B1, `(.L_x_38) ;  /* 0x000000a000017945 */ /* 0x000fe60003800000 */
[----:B------:R-:W-:-:S04]  /*2fc0*/  FMUL R60, R60, R89 ;  /* 0x000000593c3c7220 */ /* 0x000fc80000400000 */
[----:B------:R-:W-:Y:S01]  /*2fd0*/  FFMA R60, R61, R88, R60 ;  /* 0x000000583d3c7223 */ /* 0x000fe2000000003c */
[----:B------:R-:W-:-:S04]  /*2fe0*/  @P1 IMAD.MOV.U32 R61, RZ, RZ, R105 ;  /* 0x000000ffff3d1224 */ /* 0x000fc800078e0069 */
[----:B------:R-:W-:-:S04]  /*2ff0*/  F2FP.F16.F32.PACK_AB R60, RZ, R60 ;  /* 0x0000003cff3c723e */ /* 0x000fc800000000ff */
[----:B------:R-:W-:Y:S01]  /*3000*/  PRMT R119, R60, 0x7610, R119 ;  /* 0x000076103c777816 */ /* 0x000fe20000000077 */
[----:B------:R-:W-:-:S05]  /*3010*/  @P1 IMAD.MOV.U32 R60, RZ, RZ, R104 ;  /* 0x000000ffff3c1224 */ /* 0x000fca00078e0068 */
[----:B------:R0:W-:Y:S01]  /*3020*/  @P1 STG.E.U16 desc[UR36][R60.64+0x12], R119 ;  /* 0x000012773c001986 */ /* 0x0001e2000c101524 */
[----:B------:R-:W-:Y:S05]  /*3030*/  @!P0 BRA `(.L_x_39) ;  /* 0x0000000000048947 */ /* 0x000fea0003800000 */
[----:B------:R0:W5:Y:S02]  /*3040*/  LDG.E.LTC128B.U16 R114, desc[UR36][R56.64+0x10] ;  /* 0x0000102438727981 */ /* 0x000164000c1e1520 */
.L_x_39:
[----:B------:R-:W-:Y:S05]  /*3050*/  BSYNC B1 ;  /* 0x0000000000017941 */ /* 0x000fea0003800000 */
.L_x_38:
[----:B0----5:R-:W-:Y:S01]  /*3060*/  HADD2.F32 R60, -RZ, R114.H0_H0 ;  /* 0x20000072ff3c7230 */ /* 0x021fe20000004100 */
[----:B------:R-:W-:Y:S01]  /*3070*/  ISETP.GT.AND P1, PT, R3, 0x8, P3 ;  /* 0x000000080300780c */ /* 0x000fe20001f24270 */
[----:B------:R-:W-:Y:S03]  /*3080*/  BSSY B1, `(.L_x_40) ;  /* 0x0000007000017945 */ /* 0x000fe60003800000 */
[----:B------:R-:W-:-:S04]  /*3090*/  FMUL R61, R60, R89 ;  /* 0x000000593c3d7220 */ /* 0x000fc80000400000 */
[----:B------:R-:W-:-:S05]  /*30a0*/  FFMA R61, R62, R88, R61 ;  /* 0x000000583e3d7223 */ /* 0x000fca000000003d */
[----:B------:R-:W-:-:S05]  /*30b0*/  F2FP.F16.F32.PACK_AB R61, RZ, R61 ;  /* 0x0000003dff3d723e */ /* 0x000fca00000000ff */
[----:B------:R0:W-:Y:S01]  /*30c0*/  @P0 STG.E.U16 desc[UR36][R58.64+0x10], R61 ;  /* 0x0000103d3a000986 */ /* 0x0001e2000c101524 */
[----:B------:R-:W-:Y:S05]  /*30d0*/  @!P1 BRA `(.L_x_41) ;  /* 0x0000000000049947 */ /* 0x000fea0003800000 */
[----:B------:R0:W5:Y:S02]  /*30e0*/  LDG.E.LTC128B.U16 R114, desc[UR36][R56.64+0x12] ;  /* 0x0000122438727981 */ /* 0x000164000c1e1520 */
.L_x_41:
[----:B------:R-:W-:Y:S05]  /*30f0*/  BSYNC B1 ;  /* 0x0000000000017941 */ /* 0x000fea0003800000 */
.L_x_40:
[----:B-----5:R-:W-:Y:S01]  /*3100*/  HADD2.F32 R60, -RZ, R114.H0_H0 ;  /* 0x20000072ff3c7230 */ /* 0x020fe20000004100 */
[----:B------:R-:W-:Y:S01]  /*3110*/  IADD3 R123, P0, R108, 0x80, RZ ;  /* 0x000000806c7b7810 */ /* 0x000fe20007f1e0ff */
[----:B------:R-:W-:Y:S01]  /*3120*/  BSSY B1, `(.L_x_42) ;  /* 0x000000b000017945 */ /* 0x000fe20003800000 */
[----:B------:R-:W-:Y:S02]  /*3130*/  ISETP.GT.AND P2, PT, R4, 0x10, PT ;  /* 0x000000100400780c */ /* 0x000fe40003f44270 */
[----:B------:R-:W-:Y:S01]  /*3140*/  FMUL R60, R60, R89 ;  /* 0x000000593c3c7220 */ /* 0x000fe20000400000 */
[----:B------:R-:W-:Y:S01]  /*3150*/  IMAD.X R109, RZ, RZ, R109, P0 ;  /* 0x000000ffff6d7224 */ /* 0x000fe200000e066d */
[----:B------:R-:W-:Y:S02]  /*3160*/  ISETP.GT.AND P0, PT, R3, RZ, P2 ;  /* 0x000000ff0300720c */ /* 0x000fe40001704270 */
[----:B------:R-:W-:Y:S01]  /*3170*/  FFMA R60, R63, R88, R60 ;  /* 0x000000583f3c7223 */ /* 0x000fe2000000003c */
[----:B------:R-:W-:-:S04]  /*3180*/  P2R R119, PR, RZ, 0x4 ;  /* 0x00000004ff777803 */ /* 0x000fc80000000000 */
[----:B------:R-:W-:-:S05]  /*3190*/  F2FP.F16.F32.PACK_AB R60, RZ, R60 ;  /* 0x0000003cff3c723e */ /* 0x000fca00000000ff */
[----:B------:R0:W-:Y:S01]  /*31a0*/  @P1 STG.E.U16 desc[UR36][R58.64+0x12], R60 ;  /* 0x0000123c3a001986 */ /* 0x0001e2000c101524 */
[----:B------:R-:W-:Y:S05]  /*31b0*/  @!P0 BRA `(.L_x_43) ;  /* 0x0000000000048947 */ /* 0x000fea0003800000 */
[----:B------:R0:W5:Y:S02]  /*31c0*/  LDG.E.LTC128B.U16 R114, desc[UR36][R6.64+0x20] ;  /* 0x0000202406727981 */ /* 0x000164000c1e1520 */
.L_x_43:
[----:B------:R-:W-:Y:S05]  /*31d0*/  BSYNC B1 ;  /* 0x0000000000017941 */ /* 0x000fea0003800000 */
.L_x_42:
[----:B0----5:R-:W-:Y:S01]  /*31e0*/  HADD2.F32 R60, -RZ, R114.H0_H0 ;  /* 0x20000072ff3c7230 */ /* 0x021fe20000004100 */
[----:B------:R-:W-:Y:S01]  /*31f0*/  ISETP.GT.AND P1, PT, R4, 0x11, PT ;  /* 0x000000110400780c */ /* 0x000fe20003f24270 */
[-C--:B------:R-:W-:Y:S01]  /*3200*/  IMAD.WIDE.U32 R62, R123, R106.reuse, R8 ;  /* 0x0000006a7b3e7225 */ /* 0x080fe200078e0008 */
[----:B------:R-:W-:Y:S03]  /*3210*/  BSSY B1, `(.L_x_44) ;  /* 0x0000021000017945 */ /* 0x000fe60003800000 */
[----:B------:R-:W-:Y:S01]  /*3220*/  FMUL R21, R60, R89 ;  /* 0x000000593c157220 */ /* 0x000fe20000400000 */
[----:B------:R-:W-:-:S03]  /*3230*/  IMAD R60, R109, R106, RZ ;  /* 0x0000006a6d3c7224 */ /* 0x000fc600078e02ff */
[----:B------:R-:W-:Y:S01]  /*3240*/  FFMA R21, R64, R88, R21 ;  /* 0x0000005840157223 */ /* 0x000fe20000000015 */
[C---:B------:R-:W-:Y:S02]  /*3250*/  IMAD R121, R123.reuse, R107, R60 ;  /* 0x0000006b7b797224 */ /* 0x040fe400078e023c */
[----:B------:R-:W-:Y:S02]  /*3260*/  IMAD.WIDE.U32 R60, R123, R106, R102 ;  /* 0x0000006a7b3c7225 */ /* 0x000fe400078e0066 */
[----:B------:R-:W-:Y:S02]  /*3270*/  F2FP.F16.F32.PACK_AB R21, RZ, R21 ;  /* 0x00000015ff15723e */ /* 0x000fe400000000ff */
[----:B------:R-:W-:Y:S02]  /*3280*/  IMAD.IADD R63, R121, 0x1, R63 ;  /* 0x00000001793f7824 */ /* 0x000fe400078e023f */
[----:B------:R-:W-:Y:S01]  /*3290*/  PRMT R107, R21, 0x7610, R107 ;  /* 0x00007610156b7816 */ /* 0x000fe2000000006b */
[----:B------:R-:W-:-:S02]  /*32a0*/  IMAD.IADD R21, R61, 0x1, R121 ;  /* 0x000000013d157824 */ /* 0x000fc400078e0279 */
[----:B------:R-:W-:Y:S02]  /*32b0*/  IMAD.WIDE.U32 R108, R19, R14, R62 ;  /* 0x0000000e136c7225 */ /* 0x000fe400078e003e */
[----:B------:R0:W-:Y:S01]  /*32c0*/  @P0 STG.E.U16 desc[UR36][R104.64+0x20], R107 ;  /* 0x0000206b68000986 */ /* 0x0001e2000c101524 */
[----:B------:R-:W-:-:S04]  /*32d0*/  LEA R62, P0, R60, R12, 0x1 ;  /* 0x0000000c3c3e7211 */ /* 0x000fc800078008ff */
[----:B------:R-:W-:Y:S01]  /*32e0*/  LEA.HI.X R63, R60, R13, R21, 0x1, P0 ;  /* 0x0000000d3c3f7211 */ /* 0x000fe200000f0c15 */
[----:B------:R-:W-:Y:S01]  /*32f0*/  IMAD.IADD R21, R101, 0x1, R109 ;  /* 0x0000000165157824 */ /* 0x000fe200078e026d */
[----:B------:R-:W-:-:S04]  /*3300*/  LEA R60, P0, R108, R12, 0x1 ;  /* 0x0000000c6c3c7211 */ /* 0x000fc800078008ff */
[----:B------:R-:W-:Y:S01]  /*3310*/  LEA.HI.X R61, R108, R13, R21, 0x1, P0 ;  /* 0x0000000d6c3d7211 */ /* 0x000fe200000f0c15 */
[----:B0-----:R-:W-:-:S04]  /*3320*/  IMAD.WIDE.U32 R106, R123, R106, R112 ;  /* 0x0000006a7b6a7225 */ /* 0x001fc800078e0070 */
[----:B------:R-:W-:Y:S01]  /*3330*/  IMAD.IADD R121, R121, 0x1, R107 ;  /* 0x0000000179797824 */ /* 0x000fe200078e026b */
[----:B------:R-:W-:-:S05]  /*3340*/  IADD3 R64, P0, R20, R106, RZ ;  /* 0x0000006a14407210 */ /* 0x000fca0007f1e0ff */
[----:B------:R-:W-:Y:S01]  /*3350*/  IMAD.X R102, R121, 0x1, R103, P0 ;  /* 0x0000000179667824 */ /* 0x000fe200000e0667 */
[----:B------:R-:W-:-:S05]  /*3360*/  IADD3 R20, P0, R8, R106, RZ ;  /* 0x0000006a08147210 */ /* 0x000fca0007f1e0ff */
[----:B------:R-:W-:Y:S01]  /*3370*/  IMAD.X R21, R9, 0x1, R121, P0 ;  /* 0x0000000109157824 */ /* 0x000fe200000e0679 */
[----:B------:R-:W-:Y:S01]  /*3380*/  LEA R8, P0, R64, R12, 0x1 ;  /* 0x0000000c40087211 */ /* 0x000fe200078008ff */
[----:B------:R-:W-:-:S03]  /*3390*/  IMAD.WIDE.U32 R20, R19, R14, R20 ;  /* 0x0000000e13147225 */ /* 0x000fc600078e0014 */
[----:B------:R-:W-:Y:S01]  /*33a0*/  LEA.HI.X R9, R64, R13, R102, 0x1, P0 ;  /* 0x0000000d40097211 */ /* 0x000fe200000f0c66 */
[----:B------:R-:W-:Y:S01]  /*33b0*/  IMAD.IADD R101, R101, 0x1, R21 ;  /* 0x0000000165657824 */ /* 0x000fe200078e0215 */
[----:B------:R-:W-:-:S04]  /*33c0*/  LEA R12, P0, R20, R12, 0x1 ;  /* 0x0000000c140c7211 */ /* 0x000fc800078008ff */
[----:B------:R-:W-:Y:S02]  /*33d0*/  LEA.HI.X R13, R20, R13, R101, 0x1, P0 ;  /* 0x0000000d140d7211 */ /* 0x000fe400000f0c65 */
[----:B------:R-:W-:Y:S02]  /*33e0*/  ISETP.GT.AND P0, PT, R3, RZ, P1 ;  /* 0x000000ff0300720c */ /* 0x000fe40000f04270 */
[----:B------:R-:W-:-:S11]  /*33f0*/  P2R R101, PR, RZ, 0x2 ;  /* 0x00000002ff657803 */ /* 0x000fd60000000000 */
[----:B------:R-:W-:Y:S05]  /*3400*/  @!P0 BRA `(.L_x_45) ;  /* 0x0000000000048947 */ /* 0x000fea0003800000 */
[----:B------:R0:W5:Y:S02]  /*3410*/  LDG.E.LTC128B.U16 R114, desc[UR36][R6.64+0x22] ;  /* 0x0000222406727981 */ /* 0x000164000c1e1520 */
.L_x_45:
[----:B------:R-:W-:Y:S05]  /*3420*/  BSYNC B1 ;  /* 0x0000000000017941 */ /* 0x000fea0003800000 */
.L_x_44:
[----:B-----5:R-:W-:Y:S01]  /*3430*/  HADD2.F32 R14, -RZ, R114.H0_H0 ;  /* 0x20000072ff0e7230 */ /* 0x020fe20000004100 */
[----:B------:R-:W-:Y:S01]  /*3440*/  BSSY B1, `(.L_x_46) ;  /* 0x000000a000017945 */ /* 0x000fe20003800000 */
[----:B------:R-:W-:Y:S02]  /*3450*/  @P0 IMAD.MOV.U32 R20, RZ, RZ, R104 ;  /* 0x000000ffff140224 */ /* 0x000fe400078e0068 */
[----:B------:R-:W-:Y:S02]  /*3460*/  @P0 IMAD.MOV.U32 R21, RZ, RZ, R105 ;  /* 0x000000ffff150224 */ /* 0x000fe400078e0069 */
[----:B------:R-:W-:-:S04]  /*3470*/  FMUL R14, R14, R89 ;  /* 0x000000590e0e7220 */ /* 0x000fc80000400000 */
[----:B------:R-:W-:-:S05]  /*3480*/  FFMA R14, R65, R88, R14 ;  /* 0x00000058410e7223 */ /* 0x000fca000000000e */
[----:B------:R-:W-:-:S05]  /*3490*/  F2FP.F16.F32.PACK_AB R14, RZ, R14 ;  /* 0x0000000eff0e723e */ /* 0x000fca00000000ff */
[----:B------:R0:W-:Y:S01]  /*34a0*/  @P0 STG.E.U16 desc[UR36][R20.64+0x22], R14 ;  /* 0x0000220e14000986 */ /* 0x0001e2000c101524 */
[----:B------:R-:W-:-:S13]  /*34b0*/  ISETP.GT.AND P0, PT, R3, 0x8, P2 ;  /* 0x000000080300780c */ /* 0x000fda0001704270 */
[----:B0-----:R-:W-:Y:S05]  /*34c0*/  @!P0 BRA `(.L_x_47) ;  /* 0x0000000000048947 */ /* 0x001fea0003800000 */
[----:B------:R0:W5:Y:S02]  /*34d0*/  LDG.E.LTC128B.U16 R114, desc[UR36][R56.64+0x20] ;  /* 0x0000202438727981 */ /* 0x000164000c1e1520 */
.L_x_47:
[----:B------:R-:W-:Y:S05]  /*34e0*/  BSYNC B1 ;  /* 0x0000000000017941 */ /* 0x000fea0003800000 */
.L_x_46:
[----:B-----5:R-:W-:Y:S01]  /*34f0*/  HADD2.F32 R14, -RZ, R114.H0_H0 ;  /* 0x20000072ff0e7230 */ /* 0x020fe20000004100 */
[----:B------:R-:W-:Y:S04]  /*3500*/  BSSY B1, `(.L_x_48) ;  /* 0x0000008000017945 */ /* 0x000fe80003800000 */
[----:B------:R-:W-:-:S04]  /*3510*/  FMUL R19, R14, R89 ;  /* 0x000000590e137220 */ /* 0x000fc80000400000 */
[----:B------:R-:W-:-:S05]  /*3520*/  FFMA R19, R66, R88, R19 ;  /* 0x0000005842137223 */ /* 0x000fca0000000013 */
[----:B------:R-:W-:-:S05]  /*3530*/  F2FP.F16.F32.PACK_AB R19, RZ, R19 ;  /* 0x00000013ff13723e */ /* 0x000fca00000000ff */
[----:B------:R0:W-:Y:S01]  /*3540*/  @P0 STG.E.U16 desc[UR36][R58.64+0x20], R19 ;  /* 0x000020133a000986 */ /* 0x0001e2000c101524 */
[----:B------:R-:W-:-:S13]  /*3550*/  ISETP.GT.AND P0, PT, R3, 0x8, P1 ;  /* 0x000000080300780c */ /* 0x000fda0000f04270 */
[----:B0-----:R-:W-:Y:S05]  /*3560*/  @!P0 BRA `(.L_x_49) ;  /* 0x0000000000048947 */ /* 0x001fea0003800000 */
[----:B------:R0:W5:Y:S02]  /*3570*/  LDG.E.LTC128B.U16 R114, desc[UR36][R56.64+0x22] ;  /* 0x0000222438727981 */ /* 0x000164000c1e1520 */
.L_x_49:
[----:B------:R-:W-:Y:S05]  /*3580*/  BSYNC B1 ;  /* 0x0000000000017941 */ /* 0x000fea0003800000 */
.L_x_48:
[----:B-----5:R-:W-:Y:S01]  /*3590*/  HADD2.F32 R14, -RZ, R114.H0_H0 ;  /* 0x20000072ff0e7230 */ /* 0x020fe20000004100 */
[----:B------:R-:W-:Y:S01]  /*35a0*/  ISETP.GT.AND P2, PT, R4, 0x18, PT ;  /* 0x000000180400780c */ /* 0x000fe20003f44270 */
[----:B------:R-:W-:Y:S03]  /*35b0*/  BSSY B1, `(.L_x_50) ;  /* 0x0000009000017945 */ /* 0x000fe60003800000 */
[----:B------:R-:W-:Y:S01]  /*35c0*/  FMUL R14, R14, R89 ;  /* 0x000000590e0e7220 */ /* 0x000fe20000400000 */
[----:B------:R-:W-:-:S03]  /*35d0*/  P2R R102, PR, RZ, 0x4 ;  /* 0x00000004ff667803 */ /* 0x000fc60000000000 */
[----:B------:R-:W-:-:S05]  /*35e0*/  FFMA R14, R67, R88, R14 ;  /* 0x00000058430e7223 */ /* 0x000fca000000000e */
[----:B------:R-:W-:-:S05]  /*35f0*/  F2FP.F16.F32.PACK_AB R14, RZ, R14 ;  /* 0x0000000eff0e723e */ /* 0x000fca00000000ff */
[----:B------:R0:W-:Y:S01]  /*3600*/  @P0 STG.E.U16 desc[UR36][R58.64+0x22], R14 ;  /* 0x0000220e3a000986 */ /* 0x0001e2000c101524 */
[----:B------:R-:W-:-:S13]  /*3610*/  ISETP.GT.AND P0, PT, R3, RZ, P2 ;  /* 0x000000ff0300720c */ /* 0x000fda0001704270 */
[----:B0-----:R-:W-:Y:S05]  /*3620*/  @!P0 BRA `(.L_x_51) ;  /* 0x0000000000048947 */ /* 0x001fea0003800000 */
[----:B------:R0:W5:Y:S02]  /*3630*/  LDG.E.LTC128B.U16 R114, desc[UR36][R6.64+0x30] ;  /* 0x0000302406727981 */ /* 0x000164000c1e1520 */
.L_x_51:
[----:B------:R-:W-:Y:S05]  /*3640*/  BSYNC B1 ;  /* 0x0000000000017941 */ /* 0x000fea0003800000 */
.L_x_50:
[----:B-----5:R-:W-:Y:S01]  /*3650*/  HADD2.F32 R14, -RZ, R114.H0_H0 ;  /* 0x20000072ff0e7230 */ /* 0x020fe20000004100 */
[----:B------:R-:W-:Y:S01]  /*3660*/  ISETP.GT.AND P1, PT, R4, 0x19, PT ;  /* 0x000000190400780c */ /* 0x000fe20003f24270 */
[----:B------:R-:W-:Y:S01]  /*3670*/  @P0 IMAD.MOV.U32 R20, RZ, RZ, R104 ;  /* 0x000000ffff140224 */ /* 0x000fe200078e0068 */
[----:B------:R-:W-:Y:S01]  /*3680*/  BSSY B1, `(.L_x_52) ;  /* 0x000000a000017945 */ /* 0x000fe20003800000 */
[----:B------:R-:W-:Y:S02]  /*3690*/  @P0 IMAD.MOV.U32 R21, RZ, RZ, R105 ;  /* 0x000000ffff150224 */ /* 0x000fe400078e0069 */
[----:B------:R-:W-:-:S04]  /*36a0*/  FMUL R19, R14, R89 ;  /* 0x000000590e137220 */ /* 0x000fc80000400000 */
[----:B------:R-:W-:Y:S01]  /*36b0*/  FFMA R19, R68, R88, R19 ;  /* 0x0000005844137223 */ /* 0x000fe20000000013 */
[----:B------:R-:W-:-:S04]  /*36c0*/  P2R R68, PR, RZ, 0x2 ;  /* 0x00000002ff447803 */ /* 0x000fc80000000000 */
[----:B------:R-:W-:-:S05]  /*36d0*/  F2FP.F16.F32.PACK_AB R19, RZ, R19 ;  /* 0x00000013ff13723e */ /* 0x000fca00000000ff */
[----:B------:R0:W-:Y:S01]  /*36e0*/  @P0 STG.E.U16 desc[UR36][R20.64+0x30], R19 ;  /* 0x0000301314000986 */ /* 0x0001e2000c101524 */
[----:B------:R-:W-:-:S13]  /*36f0*/  ISETP.GT.AND P0, PT, R3, RZ, P1 ;  /* 0x000000ff0300720c */ /* 0x000fda0000f04270 */
[----:B0-----:R-:W-:Y:S05]  /*3700*/  @!P0 BRA `(.L_x_53) ;  /* 0x0000000000048947 */ /* 0x001fea0003800000 */
[----:B------:R0:W5:Y:S02]  /*3710*/  LDG.E.LTC128B.U16 R114, desc[UR36][R6.64+0x32] ;  /* 0x0000322406727981 */ /* 0x000164000c1e1520 */
.L_x_53:
[----:B------:R-:W-:Y:S05]  /*3720*/  BSYNC B1 ;  /* 0x0000000000017941 */ /* 0x000fea0003800000 */
.L_x_52:
        /* <DEDUP_REMOVED lines=11> */
.L_x_55:
[----:B------:R-:W-:Y:S05]  /*37e0*/  BSYNC B1 ;  /* 0x0000000000017941 */ /* 0x000fea0003800000 */
.L_x_54:
        /* <DEDUP_REMOVED lines=9> */
.L_x_57:
[----:B------:R-:W-:Y:S05]  /*3880*/  BSYNC B1 ;  /* 0x0000000000017941 */ /* 0x000fea0003800000 */
.L_x_56:
        /* <DEDUP_REMOVED lines=11> */
.L_x_59:
[----:B------:R-:W-:Y:S05]  /*3940*/  BSYNC B1 ;  /* 0x0000000000017941 */ /* 0x000fea0003800000 */
.L_x_58:
[----:B-----5:R-:W-:Y:S01]  /*3950*/  HADD2.F32 R14, -RZ, R114.H0_H0 ;  /* 0x20000072ff0e7230 */ /* 0x020fe20000004100 */
[----:B------:R-:W-:Y:S01]  /*3960*/  ISETP.GT.AND P1, PT, R4, 0x21, PT ;  /* 0x000000210400780c */ /* 0x000fe20003f24270 */
[----:B------:R-:W-:Y:S01]  /*3970*/  @P0 IMAD.MOV.U32 R20, RZ, RZ, R104 ;  /* 0x000000ffff140224 */ /* 0x000fe200078e0068 */
[----:B------:R-:W-:Y:S01]  /*3980*/  BSSY B1, `(.L_x_60) ;  /* 0x000000a000017945 */ /* 0x000fe20003800000 */
[----:B------:R-:W-:Y:S02]  /*3990*/  @P0 IMAD.MOV.U32 R21, RZ, RZ, R105 ;  /* 0x000000ffff150224 */ /* 0x000fe400078e0069 */
        /* <DEDUP_REMOVED lines=8> */
.L_x_61:
[----:B------:R-:W-:Y:S05]  /*3a20*/  BSYNC B1 ;  /* 0x0000000000017941 */ /* 0x000fea0003800000 */
.L_x_60:
        /* <DEDUP_REMOVED lines=11> */
.L_x_63:
[----:B------:R-:W-:Y:S05]  /*3ae0*/  BSYNC B1 ;  /* 0x0000000000017941 */ /* 0x000fea0003800000 */
.L_x_62:
        /* <DEDUP_REMOVED lines=9> */
.L_x_65:
[----:B------:R-:W-:Y:S05]  /*3b80*/  BSYNC B1 ;  /* 0x0000000000017941 */ /* 0x000fea0003800000 */
.L_x_64:
        /* <DEDUP_REMOVED lines=11> */
.L_x_67:
[----:B------:R-:W-:Y:S05]  /*3c40*/  BSYNC B1 ;  /* 0x0000000000017941 */ /* 0x000fea0003800000 */
.L_x_66:
        /* <DEDUP_REMOVED lines=13> */
.L_x_69:
[----:B------:R-:W-:Y:S05]  /*3d20*/  BSYNC B1 ;  /* 0x0000000000017941 */ /* 0x000fea0003800000 */
.L_x_68:
        /* <DEDUP_REMOVED lines=11> */
.L_x_71:
[----:B------:R-:W-:Y:S05]  /*3de0*/  BSYNC B1 ;  /* 0x0000000000017941 */ /* 0x000fea0003800000 */
.L_x_70:
        /* <DEDUP_REMOVED lines=9> */
.L_x_73:
[----:B------:R-:W-:Y:S05]  /*3e80*/  BSYNC B1 ;  /* 0x0000000000017941 */ /* 0x000fea0003800000 */
.L_x_72:
[----:B-----5:R-:W-:Y:S01]  /*3e90*/  HADD2.F32 R14, -RZ, R114.H0_H0 ;  /* 0x20000072ff0e7230 */ /* 0x020fe20000004100 */
[----:B------:R-:W-:Y:S01]  /*3ea0*/  ISETP.GT.AND P3, PT, R4, 0x30, PT ;  /* 0x000000300400780c */ /* 0x000fe20003f64270 */
[----:B------:R-:W-:Y:S03]  /*3eb0*/  BSSY B1, `(.L_x_74) ;  /* 0x0000008000017945 */ /* 0x000fe60003800000 */
[----:B------:R-:W-:-:S04]  /*3ec0*/  FMUL R14, R14, R89 ;  /* 0x000000590e0e7220 */ /* 0x000fc80000400000 */
[----:B------:R-:W-:-:S05]  /*3ed0*/  FFMA R14, R79, R88, R14 ;  /* 0x000000584f0e7223 */ /* 0x000fca000000000e */
[----:B------:R-:W-:-:S05]  /*3ee0*/  F2FP.F16.F32.PACK_AB R14, RZ, R14 ;  /* 0x0000000eff0e723e */ /* 0x000fca00000000ff */
[----:B------:R0:W-:Y:S01]  /*3ef0*/  @P0 STG.E.U16 desc[UR36][R58.64+0x52], R14 ;  /* 0x0000520e3a000986 */ /* 0x0001e2000c101524 */
[----:B------:R-:W-:-:S13]  /*3f00*/  ISETP.GT.AND P0, PT, R3, RZ, P3 ;  /* 0x000000ff0300720c */ /* 0x000fda0001f04270 */
[----:B0-----:R-:W-:Y:S05]  /*3f10*/  @!P0 BRA `(.L_x_75) ;  /* 0x0000000000048947 */ /* 0x001fea0003800000 */
[----:B------:R0:W5:Y:S02]  /*3f20*/  LDG.E.LTC128B.U16 R114, desc[UR36][R6.64+0x60] ;  /* 0x0000602406727981 */ /* 0x000164000c1e1520 */
.L_x_75:
[----:B------:R-:W-:Y:S05]  /*3f30*/  BSYNC B1 ;  /* 0x0000000000017941 */ /* 0x000fea0003800000 */
.L_x_74:
[----:B-----5:R-:W-:Y:S01]  /*3f40*/  HADD2.F32 R14, -RZ, R114.H0_H0 ;  /* 0x20000072ff0e7230 */ /* 0x020fe20000004100 */
[----:B------:R-:W-:Y:S01]  /*3f50*/  ISETP.GT.AND P2, PT, R4, 0x31, PT ;  /* 0x000000310400780c */ /* 0x000fe20003f44270 */
[----:B------:R-:W-:Y:S01]  /*3f60*/  @P0 IMAD.MOV.U32 R20, RZ, RZ, R104 ;  /* 0x000000ffff140224 */ /* 0x000fe200078e0068 */
[----:B------:R-:W-:Y:S01]  /*3f70*/  BSSY B1, `(.L_x_76) ;  /* 0x0000009000017945 */ /* 0x000fe20003800000 */
[----:B------:R-:W-:Y:S02]  /*3f80*/  @P0 IMAD.MOV.U32 R21, RZ, RZ, R105 ;  /* 0x000000ffff150224 */ /* 0x000fe400078e0069 */
[----:B------:R-:W-:-:S04]  /*3f90*/  FMUL R19, R14, R89 ;  /* 0x000000590e137220 */ /* 0x000fc80000400000 */
[----:B------:R-:W-:-:S05]  /*3fa0*/  FFMA R19, R80, R88, R19 ;  /* 0x0000005850137223 */ /* 0x000fca0000000013 */
[----:B------:R-:W-:-:S05]  /*3fb0*/  F2FP.F16.F32.PACK_AB R19, RZ, R19 ;  /* 0x00000013ff13723e */ /* 0x000fca00000000ff */
[----:B------:R0:W-:Y:S01]  /*3fc0*/  @P0 STG.E.U16 desc[UR36][R20.64+0x60], R19 ;  /* 0x0000601314000986 */ /* 0x0001e2000c101524 */
[----:B------:R-:W-:-:S13]  /*3fd0*/  ISETP.GT.AND P0, PT, R3, RZ, P2 ;  /* 0x000000ff0300720c */ /* 0x000fda0001704270 */
[----:B0-----:R-:W-:Y:S05]  /*3fe0*/  @!P0 BRA `(.L_x_77) ;  /* 0x0000000000048947 */ /* 0x001fea0003800000 */
[----:B------:R0:W5:Y:S02]  /*3ff0*/  LDG.E.LTC128B.U16 R114, desc[UR36][R6.64+0x62] ;  /* 0x0000622406727981 */ /* 0x000164000c1e1520 */
.L_x_77:
[----:B------:R-:W-:Y:S05]  /*4000*/  BSYNC B1 ;  /* 0x0000000000017941 */ /* 0x000fea0003800000 */
.L_x_76:
        /* <DEDUP_REMOVED lines=11> */
.L_x_79:
[----:B------:R-:W-:Y:S05]  /*40c0*/  BSYNC B1 ;  /* 0x0000000000017941 */ /* 0x000fea0003800000 */
.L_x_78:
        /* <DEDUP_REMOVED lines=9> */
.L_x_81:
[----:B------:R-:W-:Y:S05]  /*4160*/  BSYNC B1 ;  /* 0x0000000000017941 */ /* 0x000fea0003800000 */
.L_x_80:
        /* <DEDUP_REMOVED lines=10> */
.L_x_83:
[----:B------:R-:W-:Y:S05]  /*4210*/  BSYNC B1 ;  /* 0x0000000000017941 */ /* 0x000fea0003800000 */
.L_x_82:
        /* <DEDUP_REMOVED lines=8> */
[----:B------:R-:W-:-:S05]  /*42a0*/  IADD3 R20, P0, R15, R110, RZ ;  /* 0x0000006e0f147210 */ /* 0x000fca0007f1e0ff */
[----:B------:R-:W-:Y:S01]  /*42b0*/  IMAD.X R21, R5, 0x1, R111, P0 ;  /* 0x0000000105157824 */ /* 0x000fe200000e066f */
[----:B------:R-:W-:-:S05]  /*42c0*/  IADD3 R64, P0, R15, R110, RZ ;  /* 0x0000006e0f407210 */ /* 0x000fca0007f1e0ff */
[----:B------:R-:W-:Y:S01]  /*42d0*/  IMAD.X R65, R5, 0x1, R111, P0 ;  /* 0x0000000105417824 */ /* 0x000fe200000e066f */
[----:B------:R-:W-:-:S05]  /*42e0*/  IADD3 R14, P0, R15, R104, RZ ;  /* 0x000000680f0e7210 */ /* 0x000fca0007f1e0ff */
[----:B------:R-:W-:Y:S01]  /*42f0*/  IMAD.X R15, R5, 0x1, R105, P0 ;  /* 0x00000001050f7824 */ /* 0x000fe200000e0669 */
[----:B------:R-:W-:-:S04]  /*4300*/  ISETP.GT.AND P0, PT, R4, 0x39, PT ;  /* 0x000000390400780c */ /* 0x000fc80003f04270 */
[----:B------:R-:W-:-:S13]  /*4310*/  ISETP.GT.AND P4, PT, R3, RZ, P0 ;  /* 0x000000ff0300720c */ /* 0x000fda0000784270 */
[----:B0-----:R-:W-:Y:S05]  /*4320*/  @!P4 BRA `(.L_x_85) ;  /* 0x000000000004c947 */ /* 0x001fea0003800000 */
[----:B------:R0:W5:Y:S02]  /*4330*/  LDG.E.LTC128B.U16 R114, desc[UR36][R6.64+0x72] ;  /* 0x0000722406727981 */ /* 0x000164000c1e1520 */
.L_x_85:
[----:B------:R-:W-:Y:S05]  /*4340*/  BSYNC B1 ;  /* 0x0000000000017941 */ /* 0x000fea0003800000 */
.L_x_84:
        /* <DEDUP_REMOVED lines=9> */
.L_x_87:
[----:B------:R-:W-:Y:S05]  /*43e0*/  BSYNC B1 ;  /* 0x0000000000017941 */ /* 0x000fea0003800000 */
.L_x_86:
        /* <DEDUP_REMOVED lines=9> */
.L_x_89:
[----:B------:R-:W-:Y:S05]  /*4480*/  BSYNC B1 ;  /* 0x0000000000017941 */ /* 0x000fea0003800000 */
.L_x_88:
[----:B-----5:R-:W-:-:S05]  /*4490*/  HADD2.F32 R4, -RZ, R114.H0_H0 ;  /* 0x20000072ff047230 */ /* 0x020fca0000004100 */
[----:B------:R-:W-:-:S04]  /*44a0*/  FMUL R4, R4, R89 ;  /* 0x0000005904047220 */ /* 0x000fc80000400000 */
[----:B------:R-:W-:-:S05]  /*44b0*/  FFMA R4, R87, R88, R4 ;  /* 0x0000005857047223 */ /* 0x000fca0000000004 */
[----:B------:R-:W-:-:S04]  /*44c0*/  F2FP.F16.F32.PACK_AB R4, RZ, R4 ;  /* 0x00000004ff04723e */ /* 0x000fc800000000ff */
[----:B-1-34-:R-:W-:-:S05]  /*44d0*/  PRMT R6, R4, 0x7610, R6 ;  /* 0x0000761004067816 */ /* 0x01afca0000000006 */
[----:B------:R1:W-:Y:S01]  /*44e0*/  @P4 STG.E.U16 desc[UR36][R58.64+0x72], R6 ;  /* 0x000072063a004986 */ /* 0x0003e2000c101524 */
[----:B------:R-:W-:-:S13]  /*44f0*/  ISETP.GT.AND P4, PT, R3, 0x80, P6 ;  /* 0x000000800300780c */ /* 0x000fda0003784270 */
[----:B------:R-:W3:Y:S01]  /*4500*/  @P4 LDG.E.LTC128B.U16 R114, desc[UR36][R62.64] ;  /* 0x000000243e724981 */ /* 0x000ee2000c1e1520 */
[----:B------:R-:W-:Y:S01]  /*4510*/  BSSY B1, `(.L_x_90) ;  /* 0x000000a000017945 */ /* 0x000fe20003800000 */
[----:B---3--:R-:W-:-:S05]  /*4520*/  HADD2.F32 R4, -RZ, R114.H0_H0 ;  /* 0x20000072ff047230 */ /* 0x008fca0000004100 */
[----:B------:R-:W-:-:S04]  /*4530*/  FMUL R5, R4, R89 ;  /* 0x0000005904057220 */ /* 0x000fc80000400000 */
[----:B------:R-:W-:-:S05]  /*4540*/  FFMA R5, R24, R88, R5 ;  /* 0x0000005818057223 */ /* 0x000fca0000000005 */
[----:B------:R-:W-:-:S05]  /*4550*/  F2FP.F16.F32.PACK_AB R5, RZ, R5 ;  /* 0x00000005ff05723e */ /* 0x000fca00000000ff */
[----:B------:R1:W-:Y:S01]  /*4560*/  @P4 STG.E.U16 desc[UR36][R14.64], R5 ;  /* 0x000000050e004986 */ /* 0x0003e2000c101524 */
[----:B------:R-:W-:-:S04]  /*4570*/  ISETP.NE.AND P4, PT, R117, RZ, PT ;  /* 0x000000ff7500720c */ /* 0x000fc80003f85270 */
[----:B------:R-:W-:-:S13]  /*4580*/  ISETP.GT.AND P4, PT, R3, 0x80, P4 ;  /* 0x000000800300780c */ /* 0x000fda0002784270 */
[----:B-1----:R-:W-:Y:S05]  /*4590*/  @!P4 BRA `(.L_x_91) ;  /* 0x000000000004c947 */ /* 0x002fea0003800000 */
[----:B------:R1:W5:Y:S02]  /*45a0*/  LDG.E.LTC128B.U16 R114, desc[UR36][R60.64+0x2] ;  /* 0x000002243c727981 */ /* 0x000364000c1e1520 */
.L_x_91:
[----:B------:R-:W-:Y:S05]  /*45b0*/  BSYNC B1 ;  /* 0x0000000000017941 */ /* 0x000fea0003800000 */
.L_x_90:
[----:B-----5:R-:W-:Y:S01]  /*45c0*/  HADD2.F32 R4, -RZ, R114.H0_H0 ;  /* 0x20000072ff047230 */ /* 0x020fe20000004100 */
[----:B------:R-:W-:Y:S01]  /*45d0*/  ISETP.GT.AND P6, PT, R3, 0x88, P6 ;  /* 0x000000880300780c */ /* 0x000fe200037c4270 */
[----:B------:R-:W-:Y:S01]  /*45e0*/  @P4 IMAD.MOV.U32 R5, RZ, RZ, R15 ;  /* 0x000000ffff054224 */ /* 0x000fe200078e000f */
[----:B------:R-:W-:Y:S02]  /*45f0*/  BSSY B1, `(.L_x_92) ;  /* 0x0000009000017945 */ /* 0x000fe40003800000 */
[----:B------:R-:W-:-:S04]  /*4600*/  FMUL R4, R4, R89 ;  /* 0x0000005904047220 */ /* 0x000fc80000400000 */
[----:B------:R-:W-:-:S05]  /*4610*/  FFMA R4, R25, R88, R4 ;  /* 0x0000005819047223 */ /* 0x000fca0000000004 */
[----:B------:R-:W-:-:S04]  /*4620*/  F2FP.F16.F32.PACK_AB R4, RZ, R4 ;  /* 0x00000004ff04723e */ /* 0x000fc800000000ff */
[----:B------:R-:W-:Y:S01]  /*4630*/  PRMT R6, R4, 0x7610, R6 ;  /* 0x0000761004067816 */ /* 0x000fe20000000006 */
[----:B------:R-:W-:-:S05]  /*4640*/  @P4 IMAD.MOV.U32 R4, RZ, RZ, R14 ;  /* 0x000000ffff044224 */ /* 0x000fca00078e000e */
[----:B------:R3:W-:Y:S01]  /*4650*/  @P4 STG.E.U16 desc[UR36][R4.64+0x2], R6 ;  /* 0x0000020604004986 */ /* 0x0007e2000c101524 */
[----:B------:R-:W-:Y:S05]  /*4660*/  @!P6 BRA `(.L_x_93) ;  /* 0x000000000004e947 */ /* 0x000fea0003800000 */
[----:B------:R4:W5:Y:S02]  /*4670*/  LDG.E.LTC128B.U16 R114, desc[UR36][R8.64] ;  /* 0x0000002408727981 */ /* 0x000964000c1e1520 */
.L_x_93:
[----:B------:R-:W-:Y:S05]  /*4680*/  BSYNC B1 ;  /* 0x0000000000017941 */ /* 0x000fea0003800000 */
.L_x_92:
[----:B---3-5:R-:W-:Y:S01]  /*4690*/  HADD2.F32 R4, -RZ, R114.H0_H0 ;  /* 0x20000072ff047230 */ /* 0x028fe20000004100 */
[----:B------:R-:W-:Y:S01]  /*46a0*/  ISETP.NE.AND P4, PT, R117, RZ, PT ;  /* 0x000000ff7500720c */ /* 0x000fe20003f85270 */
[----:B------:R-:W-:Y:S03]  /*46b0*/  BSSY B1, `(.L_x_94) ;  /* 0x0000008000017945 */ /* 0x000fe60003800000 */
[----:B------:R-:W-:Y:S01]  /*46c0*/  FMUL R5, R4, R89 ;  /* 0x0000005904057220 */ /* 0x000fe20000400000 */
[----:B------:R-:W-:-:S03]  /*46d0*/  ISETP.GT.AND P4, PT, R3, 0x88, P4 ;  /* 0x000000880300780c */ /* 0x000fc60002784270 */
[----:B------:R-:W-:-:S05]  /*46e0*/  FFMA R5, R26, R88, R5 ;  /* 0x000000581a057223 */ /* 0x000fca0000000005 */
[----:B------:R-:W-:-:S05]  /*46f0*/  F2FP.F16.F32.PACK_AB R5, RZ, R5 ;  /* 0x00000005ff05723e */ /* 0x000fca00000000ff */
[----:B------:R3:W-:Y:S01]  /*4700*/  @P6 STG.E.U16 desc[UR36][R20.64], R5 ;  /* 0x0000000514006986 */ /* 0x0007e2000c101524 */
[----:B------:R-:W-:Y:S05]  /*4710*/  @!P4 BRA `(.L_x_95) ;  /* 0x000000000004c947 */ /* 0x000fea0003800000 */
[----:B------:R0:W5:Y:S02]  /*4720*/  LDG.E.LTC128B.U16 R114, desc[UR36][R12.64+0x2] ;  /* 0x000002240c727981 */ /* 0x000164000c1e1520 */
.L_x_95:
[----:B------:R-:W-:Y:S05]  /*4730*/  BSYNC B1 ;  /* 0x0000000000017941 */ /* 0x000fea0003800000 */
.L_x_94:
[----:B-----5:R-:W-:Y:S01]  /*4740*/  HADD2.F32 R4, -RZ, R114.H0_H0 ;  /* 0x20000072ff047230 */ /* 0x020fe20000004100 */
[----:B------:R-:W-:Y:S01]  /*4750*/  ISETP.NE.AND P6, PT, R115, RZ, PT ;  /* 0x000000ff7300720c */ /* 0x000fe20003fc5270 */
[----:B------:R-:W-:Y:S03]  /*4760*/  BSSY B1, `(.L_x_96) ;  /* 0x0000008000017945 */ /* 0x000fe60003800000 */
[----:B------:R-:W-:-:S04]  /*4770*/  FMUL R4, R4, R89 ;  /* 0x0000005904047220 */ /* 0x000fc80000400000 */
[----:B------:R-:W-:-:S05]  /*4780*/  FFMA R4, R27, R88, R4 ;  /* 0x000000581b047223 */ /* 0x000fca0000000004 */
[----:B------:R-:W-:-:S05]  /*4790*/  F2FP.F16.F32.PACK_AB R4, RZ, R4 ;  /* 0x00000004ff04723e */ /* 0x000fca00000000ff */
[----:B------:R0:W-:Y:S01]  /*47a0*/  @P4 STG.E.U16 desc[UR36][R64.64+0x2], R4 ;  /* 0x0000020440004986 */ /* 0x0001e2000c101524 */
[----:B------:R-:W-:-:S13]  /*47b0*/  ISETP.GT.AND P4, PT, R3, 0x80, P6 ;  /* 0x000000800300780c */ /* 0x000fda0003784270 */
[----:B0-----:R-:W-:Y:S05]  /*47c0*/  @!P4 BRA `(.L_x_97) ;  /* 0x000000000004c947 */ /* 0x001fea0003800000 */
[----:B------:R0:W5:Y:S02]  /*47d0*/  LDG.E.LTC128B.U16 R114, desc[UR36][R60.64+0x10] ;  /* 0x000010243c727981 */ /* 0x000164000c1e1520 */
.L_x_97:
[----:B------:R-:W-:Y:S05]  /*47e0*/  BSYNC B1 ;  /* 0x0000000000017941 */ /* 0x000fea0003800000 */
.L_x_96:
[----:B-----5:R-:W-:Y:S01]  /*47f0*/  HADD2.F32 R4, -RZ, R114.H0_H0 ;  /* 0x20000072ff047230 */ /* 0x020fe20000004100 */
[----:B------:R-:W-:Y:S01]  /*4800*/  ISETP.NE.AND P6, PT, R118, RZ, PT ;  /* 0x000000ff7600720c */ /* 0x000fe20003fc5270 */
[----:B------:R-:W-:Y:S03]  /*4810*/  BSSY B1, `(.L_x_98) ;  /* 0x000000b000017945 */ /* 0x000fe60003800000 */
[----:B---3--:R-:W-:Y:S01]  /*4820*/  FMUL R5, R4, R89 ;  /* 0x0000005904057220 */ /* 0x008fe20000400000 */
[----:B------:R-:W-:-:S03]  /*4830*/  @P4 IMAD.MOV.U32 R4, RZ, RZ, R14 ;  /* 0x000000ffff044224 */ /* 0x000fc600078e000e */
[----:B------:R-:W-:-:S05]  /*4840*/  FFMA R5, R28, R88, R5 ;  /* 0x000000581c057223 */ /* 0x000fca0000000005 */
[----:B------:R-:W-:-:S04]  /*4850*/  F2FP.F16.F32.PACK_AB R5, RZ, R5 ;  /* 0x00000005ff05723e */ /* 0x000fc800000000ff */
[----:B------:R-:W-:Y:S01]  /*4860*/  PRMT R6, R5, 0x7610, R6 ;  /* 0x0000761005067816 */ /* 0x000fe20000000006 */
[----:B------:R-:W-:-:S05]  /*4870*/  @P4 IMAD.MOV.U32 R5, RZ, RZ, R15 ;  /* 0x000000ffff054224 */ /* 0x000fca00078e000f */
[----:B------:R3:W-:Y:S01]  /*4880*/  @P4 STG.E.U16 desc[UR36][R4.64+0x10], R6 ;  /* 0x0000100604004986 */ /* 0x0007e2000c101524 */
[----:B------:R-:W-:-:S13]  /*4890*/  ISETP.GT.AND P4, PT, R3, 0x80, P6 ;  /* 0x000000800300780c */ /* 0x000fda0003784270 */
[----:B---3--:R-:W-:Y:S05]  /*48a0*/  @!P4 BRA `(.L_x_99) ;  /* 0x000000000004c947 */ /* 0x008fea0003800000 */
[----:B------:R3:W5:Y:S02]  /*48b0*/  LDG.E.LTC128B.U16 R114, desc[UR36][R60.64+0x12] ;  /* 0x000012243c727981 */ /* 0x000764000c1e1520 */
.L_x_99:
[----:B------:R-:W-:Y:S05]  /*48c0*/  BSYNC B1 ;  /* 0x0000000000017941 */ /* 0x000fea0003800000 */
.L_x_98:
[----:B-----5:R-:W-:Y:S01]  /*48d0*/  HADD2.F32 R4, -RZ, R114.H0_H0 ;  /* 0x20000072ff047230 */ /* 0x020fe20000004100 */
[----:B------:R-:W-:Y:S01]  /*48e0*/  BSSY B1, `(.L_x_100) ;  /* 0x000000c000017945 */ /* 0x000fe20003800000 */
[----:B------:R-:W-:-:S03]  /*48f0*/  @P4 IMAD.MOV.U32 R5, RZ, RZ, R15 ;  /* 0x000000ffff054224 */ /* 0x000fc600078e000f */
[----:B------:R-:W-:-:S04]  /*4900*/  FMUL R4, R4, R89 ;  /* 0x0000005904047220 */ /* 0x000fc80000400000 */
[----:B------:R-:W-:-:S05]  /*4910*/  FFMA R4, R29, R88, R4 ;  /* 0x000000581d047223 */ /* 0x000fca0000000004 */
[----:B------:R-:W-:-:S04]  /*4920*/  F2FP.F16.F32.PACK_AB R4, RZ, R4 ;  /* 0x00000004ff04723e */ /* 0x000fc800000000ff */
[----:B------:R-:W-:Y:S01]  /*4930*/  PRMT R6, R4, 0x7610, R6 ;  /* 0x0000761004067816 */ /* 0x000fe20000000006 */
[----:B------:R-:W-:-:S05]  /*4940*/  @P4 IMAD.MOV.U32 R4, RZ, RZ, R14 ;  /* 0x000000ffff044224 */ /* 0x000fca00078e000e */
[----:B------:R0:W-:Y:S01]  /*4950*/  @P4 STG.E.U16 desc[UR36][R4.64+0x12], R6 ;  /* 0x0000120604004986 */ /* 0x0001e2000c101524 */
[----:B------:R-:W-:-:S04]  /*4960*/  ISETP.NE.AND P4, PT, R115, RZ, PT ;  /* 0x000000ff7300720c */ /* 0x000fc80003f85270 */
[----:B------:R-:W-:-:S13]  /*4970*/  ISETP.GT.AND P4, PT, R3, 0x88, P4 ;  /* 0x000000880300780c */ /* 0x000fda0002784270 */
[----:B0-----:R-:W-:Y:S05]  /*4980*/  @!P4 BRA `(.L_x_101) ;  /* 0x000000000004c947 */ /* 0x001fea0003800000 */
[----:B------:R0:W5:Y:S02]  /*4990*/  LDG.E.LTC128B.U16 R114, desc[UR36][R12.64+0x10] ;  /* 0x000010240c727981 */ /* 0x000164000c1e1520 */
.L_x_101:
[----:B------:R-:W-:Y:S05]  /*49a0*/  BSYNC B1 ;  /* 0x0000000000017941 */ /* 0x000fea0003800000 */
.L_x_100:
        /* <DEDUP_REMOVED lines=9> */
.L_x_103:
[----:B------:R-:W-:Y:S05]  /*4a40*/  BSYNC B1 ;  /* 0x0000000000017941 */ /* 0x000fea0003800000 */
.L_x_102:
[----:B-----5:R-:W-:Y:S01]  /*4a50*/  HADD2.F32 R4, -RZ, R114.H0_H0 ;  /* 0x20000072ff047230 */ /* 0x020fe20000004100 */
[----:B------:R-:W-:Y:S01]  /*4a60*/  ISETP.NE.AND P6, PT, R119, RZ, PT ;  /* 0x000000ff7700720c */ /* 0x000fe20003fc5270 */
        /* <DEDUP_REMOVED lines=8> */
[----:B------:R-:W-:-:S13]  /*4af0*/  ISETP.GT.AND P4, PT, R3, 0x80, P6 ;  /* 0x000000800300780c */ /* 0x000fda0003784270 */
[----:B0-----:R-:W-:Y:S05]  /*4b00*/  @!P4 BRA `(.L_x_105) ;  /* 0x000000000004c947 */ /* 0x001fea0003800000 */
[----:B------:R0:W5:Y:S02]  /*4b10*/  LDG.E.LTC128B.U16 R114, desc[UR36][R60.64+0x20] ;  /* 0x000020243c727981 */ /* 0x000164000c1e1520 */
.L_x_105:
[----:B------:R-:W-:Y:S05]  /*4b20*/  BSYNC B1 ;  /* 0x0000000000017941 */ /* 0x000fea0003800000 */
.L_x_104:
[----:B-----5:R-:W-:Y:S01]  /*4b30*/  HADD2.F32 R4, -RZ, R114.H0_H0 ;  /* 0x20000072ff047230 */ /* 0x020fe20000004100 */
[----:B------:R-:W-:Y:S01]  /*4b40*/  ISETP.NE.AND P6, PT, R101, RZ, PT ;  /* 0x000000ff6500720c */ /* 0x000fe20003fc5270 */
[----:B------:R-:W-:Y:S03]  /*4b50*/  BSSY B1, `(.L_x_106) ;  /* 0x000000b000017945 */ /* 0x000fe60003800000 */
[----:B------:R-:W-:Y:S01]  /*4b60*/  FMUL R5, R4, R89 ;  /* 0x0000005904057220 */ /* 0x000fe20000400000 */
[----:B------:R-:W-:-:S03]  /*4b70*/  @P4 IMAD.MOV.U32 R4, RZ, RZ, R14 ;  /* 0x000000ffff044224 */ /* 0x000fc600078e000e */
        /* <DEDUP_REMOVED lines=8> */
.L_x_107:
[----:B------:R-:W-:Y:S05]  /*4c00*/  BSYNC B1 ;  /* 0x0000000000017941 */ /* 0x000fea0003800000 */
.L_x_106:
        /* <DEDUP_REMOVED lines=13> */
.L_x_109:
[----:B------:R-:W-:Y:S05]  /*4ce0*/  BSYNC B1 ;  /* 0x0000000000017941 */ /* 0x000fea0003800000 */
.L_x_108:
[----:B-----5:R-:W-:Y:S01]  /*4cf0*/  HADD2.F32 R4, -RZ, R114.H0_H0 ;  /* 0x20000072ff047230 */ /* 0x020fe20000004100 */
[----:B------:R-:W-:Y:S04]  /*4d00*/  BSSY B1, `(.L_x_110) ;  /* 0x000000b000017945 */ /* 0x000fe80003800000 */
        /* <DEDUP_REMOVED lines=10> */
.L_x_111:
[----:B------:R-:W-:Y:S05]  /*4db0*/  BSYNC B1 ;  /* 0x0000000000017941 */ /* 0x000fea0003800000 */
.L_x_110:
        /* <DEDUP_REMOVED lines=13> */
.L_x_113:
[----:B------:R-:W-:Y:S05]  /*4e90*/  BSYNC B1 ;  /* 0x0000000000017941 */ /* 0x000fea0003800000 */
.L_x_112:
        /* <DEDUP_REMOVED lines=13> */
.L_x_115:
[----:B------:R-:W-:Y:S05]  /*4f70*/  BSYNC B1 ;  /* 0x0000000000017941 */ /* 0x000fea0003800000 */
.L_x_114:
        /* <DEDUP_REMOVED lines=13> */
.L_x_117:
[----:B------:R-:W-:Y:S05]  /*5050*/  BSYNC B1 ;  /* 0x0000000000017941 */ /* 0x000fea0003800000 */
.L_x_116:
        /* <DEDUP_REMOVED lines=12> */
.L_x_119:
[----:B------:R-:W-:Y:S05]  /*5120*/  BSYNC B1 ;  /* 0x0000000000017941 */ /* 0x000fea0003800000 */
.L_x_118:
        /* <DEDUP_REMOVED lines=13> */
.L_x_121:
[----:B------:R-:W-:Y:S05]  /*5200*/  BSYNC B1 ;  /* 0x0000000000017941 */ /* 0x000fea0003800000 */
.L_x_120:
        /* <DEDUP_REMOVED lines=13> */
.L_x_123:
[----:B------:R-:W-:Y:S05]  /*52e0*/  BSYNC B1 ;  /* 0x0000000000017941 */ /* 0x000fea0003800000 */
.L_x_122:
        /* <DEDUP_REMOVED lines=13> */
.L_x_125:
[----:B------:R-:W-:Y:S05]  /*53c0*/  BSYNC B1 ;  /* 0x0000000000017941 */ /* 0x000fea0003800000 */
.L_x_124:
        /* <DEDUP_REMOVED lines=12> */
.L_x_127:
[----:B------:R-:W-:Y:S05]  /*5490*/  BSYNC B1 ;  /* 0x0000000000017941 */ /* 0x000fea0003800000 */
.L_x_126:
        /* <DEDUP_REMOVED lines=13> */
.L_x_129:
[----:B------:R-:W-:Y:S05]  /*5570*/  BSYNC B1 ;  /* 0x0000000000017941 */ /* 0x000fea0003800000 */
.L_x_128:
        /* <DEDUP_REMOVED lines=12> */
.L_x_131:
[----:B------:R-:W-:Y:S05]  /*5640*/  BSYNC B1 ;  /* 0x0000000000017941 */ /* 0x000fea0003800000 */
.L_x_130:
        /* <DEDUP_REMOVED lines=12> */
.L_x_133:
[----:B------:R-:W-:Y:S05]  /*5710*/  BSYNC B1 ;  /* 0x0000000000017941 */ /* 0x000fea0003800000 */
.L_x_132:
[----:B-----5:R-:W-:Y:S01]  /*5720*/  HADD2.F32 R4, -RZ, R114.H0_H0 ;  /* 0x20000072ff047230 */ /* 0x020fe20000004100 */
[----:B------:R-:W-:Y:S01]  /*5730*/  ISETP.GT.AND P5, PT, R3, 0x88, P5 ;  /* 0x000000880300780c */ /* 0x000fe20002fa4270 */
        /* <DEDUP_REMOVED lines=8> */
[----:B------:R-:W-:Y:S05]  /*57c0*/  @!P5 BRA `(.L_x_135) ;  /* 0x000000000004d947 */ /* 0x000fea0003800000 */
[----:B------:R0:W5:Y:S02]  /*57d0*/  LDG.E.LTC128B.U16 R114, desc[UR36][R12.64+0x52] ;  /* 0x000052240c727981 */ /* 0x000164000c1e1520 */
.L_x_135:
[----:B------:R-:W-:Y:S05]  /*57e0*/  BSYNC B1 ;  /* 0x0000000000017941 */ /* 0x000fea0003800000 */
.L_x_134:
[----:B0----5:R-:W-:Y:S01]  /*57f0*/  HADD2.F32 R4, -RZ, R114.H0_H0 ;  /* 0x20000072ff047230 */ /* 0x021fe20000004100 */
        /* <DEDUP_REMOVED lines=11> */
.L_x_137:
[----:B------:R-:W-:Y:S05]  /*58b0*/  BSYNC B1 ;  /* 0x0000000000017941 */ /* 0x000fea0003800000 */
.L_x_136:
[----:B0----5:R-:W-:Y:S01]  /*58c0*/  HADD2.F32 R4, -RZ, R114.H0_H0 ;  /* 0x20000072ff047230 */ /* 0x021fe20000004100 */
        /* <DEDUP_REMOVED lines=11> */
.L_x_139:
[----:B------:R-:W-:Y:S05]  /*5980*/  BSYNC B1 ;  /* 0x0000000000017941 */ /* 0x000fea0003800000 */
.L_x_138:
        /* <DEDUP_REMOVED lines=12> */
.L_x_141:
[----:B------:R-:W-:Y:S05]  /*5a50*/  BSYNC B1 ;  /* 0x0000000000017941 */ /* 0x000fea0003800000 */
.L_x_140:
        /* <DEDUP_REMOVED lines=12> */
.L_x_143:
[----:B------:R-:W-:Y:S05]  /*5b20*/  BSYNC B1 ;  /* 0x0000000000017941 */ /* 0x000fea0003800000 */
.L_x_142:
        /* <DEDUP_REMOVED lines=12> */
.L_x_145:
[----:B------:R-:W-:Y:S05]  /*5bf0*/  BSYNC B1 ;  /* 0x0000000000017941 */ /* 0x000fea0003800000 */
.L_x_144:
        /* <DEDUP_REMOVED lines=12> */
.L_x_147:
[----:B------:R-:W-:Y:S05]  /*5cc0*/  BSYNC B1 ;  /* 0x0000000000017941 */ /* 0x000fea0003800000 */
.L_x_146:
        /* <DEDUP_REMOVED lines=9> */
.L_x_149:
[----:B------:R-:W-:Y:S05]  /*5d60*/  BSYNC B1 ;  /* 0x0000000000017941 */ /* 0x000fea0003800000 */
.L_x_148:
        /* <DEDUP_REMOVED lines=12> */
.L_x_151:
[----:B------:R-:W-:Y:S05]  /*5e30*/  BSYNC B1 ;  /* 0x0000000000017941 */ /* 0x000fea0003800000 */
.L_x_150:
[----:B------:R-:W-:Y:S05]  /*5e40*/  @!P0 BRA `(.L_x_152) ;  /* 0x0000001400848947 */ /* 0x000fea0003800000 */
[----:B-----5:R-:W-:-:S05]  /*5e50*/  HADD2.F32 R114, -RZ, R114.H0_H0 ;  /* 0x20000072ff727230 */ /* 0x020fca0000004100 */
[----:B------:R-:W-:-:S04]  /*5e60*/  FMUL R114, R114, R89 ;  /* 0x0000005972727220 */ /* 0x000fc80000400000 */
[----:B------:R-:W-:-:S05]  /*5e70*/  FFMA R114, R55, R88, R114 ;  /* 0x0000005837727223 */ /* 0x000fca0000000072 */
[----:B------:R-:W-:-:S05]  /*5e80*/  F2FP.F16.F32.PACK_AB R114, RZ, R114 ;  /* 0x00000072ff72723e */ /* 0x000fca00000000ff */
[----:B------:R0:W-:Y:S01]  /*5e90*/  STG.E.U16 desc[UR36][R10.64+0x72], R114 ;  /* 0x000072720a007986 */ /* 0x0001e2000c101524 */
[----:B------:R-:W-:Y:S05]  /*5ea0*/  BRA `(.L_x_152) ;  /* 0x00000014006c7947 */ /* 0x000fea0003800000 */
.L_x_29:
[----:B------:R-:W-:Y:S01]  /*5eb0*/  ULDC.64 UR4, c[0x0][0x5c0] ;  /* 0x0001700000047ab9 */ /* 0x000fe20000000a00 */
[-C--:B------:R-:W-:Y:S01]  /*5ec0*/  FMUL R56, R56, R88.reuse ;  /* 0x0000005838387220 */ /* 0x080fe20000400000 */
[----:B------:R-:W-:Y:S01]  /*5ed0*/  LEA R10, P1, R112, UR4, 0x1 ;  /* 0x00000004700a7c11 */ /* 0x000fe2000f8208ff */
[----:B------:R-:W-:Y:S01]  /*5ee0*/  IMAD.SHL.U32 R7, R94, 0x2, RZ ;  /* 0x000000025e077824 */ /* 0x000fe200078e00ff */
[----:B------:R-:W-:Y:S01]  /*5ef0*/  ISETP.GT.AND P3, PT, R4, 0x1, PT ;  /* 0x000000010400780c */ /* 0x000fe20003f64270 */
[----:B------:R-:W-:Y:S01]  /*5f00*/  FMUL R57, R57, R88 ;  /* 0x0000005839397220 */ /* 0x000fe20000400000 */
[----:B------:R-:W-:Y:S01]  /*5f10*/  F2FP.F16.F32.PACK_AB R56, RZ, R56 ;  /* 0x00000038ff38723e */ /* 0x000fe200000000ff */
[-C--:B------:R-:W-:Y:S01]  /*5f20*/  FMUL R58, R58, R88.reuse ;  /* 0x000000583a3a7220 */ /* 0x080fe20000400000 */
[----:B------:R-:W-:Y:S01]  /*5f30*/  LEA.HI.X R11, R112, UR5, R105, 0x1, P1 ;  /* 0x00000005700b7c11 */ /* 0x000fe200088f0c69 */
[-C--:B------:R-:W-:Y:S01]  /*5f40*/  FMUL R59, R59, R88.reuse ;  /* 0x000000583b3b7220 */ /* 0x080fe20000400000 */
[----:B------:R-:W-:Y:S01]  /*5f50*/  ISETP.GT.AND P1, PT, R3, RZ, P3 ;  /* 0x000000ff0300720c */ /* 0x000fe20001f24270 */
[----:B------:R-:W-:Y:S01]  /*5f60*/  IMAD.SHL.U32 R19, R95, 0x2, RZ ;  /* 0x000000025f137824 */ /* 0x000fe200078e00ff */
[----:B------:R-:W-:Y:S01]  /*5f70*/  ISETP.GT.AND P2, PT, R3, 0x8, P6 ;  /* 0x000000080300780c */ /* 0x000fe20003744270 */
[----:B------:R-:W-:Y:S01]  /*5f80*/  @P0 STG.E.U16 desc[UR36][R10.64], R56 ;  /* 0x000000380a000986 */ /* 0x000fe2000c101524 */
[----:B------:R-:W-:Y:S01]  /*5f90*/  SHF.L.U64.HI R5, R94, 0x1, R93 ;  /* 0x000000015e057819 */ /* 0x000fe2000001025d */
[----:B------:R-:W-:Y:S01]  /*5fa0*/  FMUL R60, R60, R88 ;  /* 0x000000583c3c7220 */ /* 0x000fe20000400000 */
[----:B------:R-:W-:Y:S01]  /*5fb0*/  IADD3 R8, P0, R7, R10, RZ ;  /* 0x0000000a07087210 */ /* 0x000fe20007f1e0ff */
[-C--:B------:R-:W-:Y:S01]  /*5fc0*/  FMUL R61, R61, R88.reuse ;  /* 0x000000583d3d7220 */ /* 0x080fe20000400000 */
[----:B------:R-:W-:Y:S01]  /*5fd0*/  F2FP.F16.F32.PACK_AB R57, RZ, R57 ;  /* 0x00000039ff39723e */ /* 0x000fe200000000ff */
[----:B------:R-:W-:Y:S01]  /*5fe0*/  FMUL R63, R63, R88 ;  /* 0x000000583f3f7220 */ /* 0x000fe20000400000 */
[----:B------:R-:W-:Y:S01]  /*5ff0*/  F2FP.F16.F32.PACK_AB R58, RZ, R58 ;  /* 0x0000003aff3a723e */ /* 0x000fe200000000ff */
[----:B------:R-:W-:Y:S01]  /*6000*/  IMAD.X R9, R5, 0x1, R11, P0 ;  /* 0x0000000105097824 */ /* 0x000fe200000e060b */
[----:B------:R-:W-:Y:S01]  /*6010*/  ISETP.GT.AND P0, PT, R3, 0x8, P3 ;  /* 0x000000080300780c */ /* 0x000fe20001f04270 */
[----:B------:R-:W-:Y:S01]  /*6020*/  @P1 STG.E.U16 desc[UR36][R10.64+0x2], R57 ;  /* 0x000002390a001986 */ /* 0x000fe2000c101524 */
[----:B------:R-:W-:Y:S01]  /*6030*/  F2FP.F16.F32.PACK_AB R59, RZ, R59 ;  /* 0x0000003bff3b723e */ /* 0x000fe200000000ff */
[----:B------:R-:W-:Y:S01]  /*6040*/  FMUL R62, R62, R88 ;  /* 0x000000583e3e7220 */ /* 0x000fe20000400000 */
[----:B------:R-:W-:Y:S01]  /*6050*/  SHF.L.U64.HI R13, R95, 0x1, R92 ;  /* 0x000000015f0d7819 */ /* 0x000fe2000001025c */
[----:B------:R-:W-:Y:S01]  /*6060*/  @P2 STG.E.U16 desc[UR36][R8.64], R58 ;  /* 0x0000003a08002986 */ /* 0x000fe2000c101524 */
[----:B------:R-:W-:Y:S01]  /*6070*/  IADD3 R6, P1, P2, R19, R10, R7 ;  /* 0x0000000a13067210 */ /* 0x000fe20007a3e007 */
[-C--:B------:R-:W-:Y:S01]  /*6080*/  FMUL R64, R64, R88.reuse ;  /* 0x0000005840407220 */ /* 0x080fe20000400000 */
[C---:B------:R-:W-:Y:S01]  /*6090*/  ISETP.GT.AND P4, PT, R4.reuse, 0x8, PT ;  /* 0x000000080400780c */ /* 0x040fe20003f84270 */
[-C--:B------:R-:W-:Y:S01]  /*60a0*/  FMUL R65, R65, R88.reuse ;  /* 0x0000005841417220 */ /* 0x080fe20000400000 */
[----:B------:R-:W-:Y:S01]  /*60b0*/  ISETP.GT.AND P3, PT, R4, 0x9, PT ;  /* 0x000000090400780c */ /* 0x000fe20003f64270 */
[-C--:B------:R-:W-:Y:S01]  /*60c0*/  FMUL R66, R66, R88.reuse ;  /* 0x0000005842427220 */ /* 0x080fe20000400000 */
[----:B------:R-:W-:Y:S01]  /*60d0*/  IADD3.X R7, R13, R11, R5, P1, P2 ;  /* 0x0000000b0d077210 */ /* 0x000fe20000fe4405 */
[----:B------:R-:W-:Y:S01]  /*60e0*/  @P0 STG.E.U16 desc[UR36][R8.64+0x2], R59 ;  /* 0x0000023b08000986 */ /* 0x000fe2000c101524 */
[----:B------:R-:W-:Y:S01]  /*60f0*/  ISETP.GT.AND P1, PT, R3, RZ, P4 ;  /* 0x000000ff0300720c */ /* 0x000fe20002724270 */
[-C--:B------:R-:W-:Y:S01]  /*6100*/  FMUL R67, R67, R88.reuse ;  /* 0x0000005843437220 */ /* 0x080fe20000400000 */
[----:B------:R-:W-:Y:S01]  /*6110*/  ISETP.GT.AND P0, PT, R3, RZ, P3 ;  /* 0x000000ff0300720c */ /* 0x000fe20001f04270 */
[----:B------:R-:W-:Y:S01]  /*6120*/  FMUL R68, R68, R88 ;  /* 0x0000005844447220 */ /* 0x000fe20000400000 */
[----:B------:R-:W-:Y:S01]  /*6130*/  F2FP.F16.F32.PACK_AB R60, RZ, R60 ;  /* 0x0000003cff3c723e */ /* 0x000fe200000000ff */
[-C--:B------:R-:W-:Y:S01]  /*6140*/  FMUL R69, R69, R88.reuse ;  /* 0x0000005845457220 */ /* 0x080fe20000400000 */
[----:B------:R-:W-:Y:S01]  /*6150*/  F2FP.F16.F32.PACK_AB R61, RZ, R61 ;  /* 0x0000003dff3d723e */ /* 0x000fe200000000ff */
[-C--:B------:R-:W-:Y:S01]  /*6160*/  FMUL R70, R70, R88.reuse ;  /* 0x0000005846467220 */ /* 0x080fe20000400000 */
[----:B------:R-:W-:Y:S01]  /*6170*/  F2FP.F16.F32.PACK_AB R63, RZ, R63 ;  /* 0x0000003fff3f723e */ /* 0x000fe200000000ff */
[----:B------:R-:W-:Y:S01]  /*6180*/  FMUL R71, R71, R88 ;  /* 0x0000005847477220 */ /* 0x000fe20000400000 */
[----:B------:R-:W-:Y:S01]  /*6190*/  F2FP.F16.F32.PACK_AB R62, RZ, R62 ;  /* 0x0000003eff3e723e */ /* 0x000fe200000000ff */
[----:B------:R-:W-:Y:S01]  /*61a0*/  FMUL R72, R72, R88 ;  /* 0x0000005848487220 */ /* 0x000fe20000400000 */
[----:B------:R-:W-:Y:S01]  /*61b0*/  F2FP.F16.F32.PACK_AB R64, RZ, R64 ;  /* 0x00000040ff40723e */ /* 0x000fe200000000ff */
[----:B------:R-:W-:Y:S01]  /*61c0*/  @P1 STG.E.U16 desc[UR36][R10.64+0x10], R60 ;  /* 0x0000103c0a001986 */ /* 0x000fe2000c101524 */
[----:B------:R-:W-:Y:S01]  /*61d0*/  ISETP.GT.AND P1, PT, R3, 0x8, P4 ;  /* 0x000000080300780c */ /* 0x000fe20002724270 */
[-C--:B------:R-:W-:Y:S01]  /*61e0*/  FMUL R73, R73, R88.reuse ;  /* 0x0000005849497220 */ /* 0x080fe20000400000 */
[----:B------:R-:W-:Y:S01]  /*61f0*/  ISETP.GT.AND P2, PT, R4, 0x11, PT ;  /* 0x000000110400780c */ /* 0x000fe20003f44270 */
[----:B------:R-:W-:Y:S01]  /*6200*/  @P0 STG.E.U16 desc[UR36][R10.64+0x12], R61 ;  /* 0x0000123d0a000986 */ /* 0x000fe2000c101524 */
[----:B------:R-:W-:Y:S01]  /*6210*/  ISETP.GT.AND P0, PT, R3, 0x8, P3 ;  /* 0x000000080300780c */ /* 0x000fe20001f04270 */
[-C--:B------:R-:W-:Y:S01]  /*6220*/  FMUL R74, R74, R88.reuse ;  /* 0x000000584a4a7220 */ /* 0x080fe20000400000 */
[----:B------:R-:W-:Y:S01]  /*6230*/  ISETP.GT.AND P3, PT, R4, 0x10, PT ;  /* 0x000000100400780c */ /* 0x000fe20003f64270 */
[-C--:B------:R-:W-:Y:S01]  /*6240*/  FMUL R75, R75, R88.reuse ;  /* 0x000000584b4b7220 */ /* 0x080fe20000400000 */
[----:B------:R-:W-:Y:S01]  /*6250*/  F2FP.F16.F32.PACK_AB R65, RZ, R65 ;  /* 0x00000041ff41723e */ /* 0x000fe200000000ff */
[----:B------:R-:W-:Y:S01]  /*6260*/  FMUL R76, R76, R88 ;  /* 0x000000584c4c7220 */ /* 0x000fe20000400000 */
[----:B------:R-:W-:Y:S01]  /*6270*/  F2FP.F16.F32.PACK_AB R66, RZ, R66 ;  /* 0x00000042ff42723e */ /* 0x000fe200000000ff */
[----:B------:R-:W-:Y:S01]  /*6280*/  FMUL R77, R77, R88 ;  /* 0x000000584d4d7220 */ /* 0x000fe20000400000 */
[----:B------:R-:W-:Y:S01]  /*6290*/  F2FP.F16.F32.PACK_AB R67, RZ, R67 ;  /* 0x00000043ff43723e */ /* 0x000fe200000000ff */
[----:B------:R-:W-:Y:S01]  /*62a0*/  @P1 STG.E.U16 desc[UR36][R8.64+0x10], R62 ;  /* 0x0000103e08001986 */ /* 0x000fe2000c101524 */
[----:B------:R-:W-:Y:S01]  /*62b0*/  F2FP.F16.F32.PACK_AB R68, RZ, R68 ;  /* 0x00000044ff44723e */ /* 0x000fe200000000ff */
[-C--:B------:R-:W-:Y:S01]  /*62c0*/  FMUL R78, R78, R88.reuse ;  /* 0x000000584e4e7220 */ /* 0x080fe20000400000 */
[----:B------:R-:W-:Y:S01]  /*62d0*/  ISETP.GT.AND P1, PT, R4, 0x19, PT ;  /* 0x000000190400780c */ /* 0x000fe20003f24270 */
[----:B------:R-:W-:Y:S01]  /*62e0*/  @P0 STG.E.U16 desc[UR36][R8.64+0x12], R63 ;  /* 0x0000123f08000986 */ /* 0x000fe2000c101524 */
[----:B------:R-:W-:Y:S01]  /*62f0*/  ISETP.GT.AND P0, PT, R3, RZ, P3 ;  /* 0x000000ff0300720c */ /* 0x000fe20001f04270 */
[-C--:B------:R-:W-:Y:S01]  /*6300*/  FMUL R79, R79, R88.reuse ;  /* 0x000000584f4f7220 */ /* 0x080fe20000400000 */
[----:B------:R-:W-:Y:S01]  /*6310*/  F2FP.F16.F32.PACK_AB R69, RZ, R69 ;  /* 0x00000045ff45723e */ /* 0x000fe200000000ff */
[----:B------:R-:W-:Y:S01]  /*6320*/  FMUL R80, R80, R88 ;  /* 0x0000005850507220 */ /* 0x000fe20000400000 */
[----:B------:R-:W-:Y:S01]  /*6330*/  F2FP.F16.F32.PACK_AB R70, RZ, R70 ;  /* 0x00000046ff46723e */ /* 0x000fe200000000ff */
        /* <DEDUP_REMOVED lines=8> */
[----:B------:R-:W-:Y:S01]  /*63c0*/  @P0 STG.E.U16 desc[UR36][R10.64+0x20], R64 ;  /* 0x000020400a000986 */ /* 0x000fe2000c101524 */
[----:B------:R-:W-:Y:S01]  /*63d0*/  ISETP.GT.AND P0, PT, R3, RZ, P2 ;  /* 0x000000ff0300720c */ /* 0x000fe20001704270 */
[-C--:B------:R-:W-:Y:S01]  /*63e0*/  FMUL R85, R85, R88.reuse ;  /* 0x0000005855557220 */ /* 0x080fe20000400000 */
[----:B------:R-:W-:Y:S01]  /*63f0*/  F2FP.F16.F32.PACK_AB R75, RZ, R75 ;  /* 0x0000004bff4b723e */ /* 0x000fe200000000ff */
[-C--:B------:R-:W-:Y:S01]  /*6400*/  FMUL R86, R86, R88.reuse ;  /* 0x0000005856567220 */ /* 0x080fe20000400000 */
[----:B------:R-:W-:Y:S01]  /*6410*/  ISETP.GT.AND P5, PT, R4, 0x28, PT ;  /* 0x000000280400780c */ /* 0x000fe20003fa4270 */
[----:B------:R-:W-:Y:S01]  /*6420*/  FMUL R87, R87, R88 ;  /* 0x0000005857577220 */ /* 0x000fe20000400000 */
[----:B------:R-:W-:Y:S01]  /*6430*/  F2FP.F16.F32.PACK_AB R76, RZ, R76 ;  /* 0x0000004cff4c723e */ /* 0x000fe200000000ff */
[-C--:B------:R-:W-:Y:S01]  /*6440*/  FMUL R24, R24, R88.reuse ;  /* 0x0000005818187220 */ /* 0x080fe20000400000 */
[----:B------:R-:W-:Y:S01]  /*6450*/  ISETP.GT.AND P4, PT, R4, 0x29, PT ;  /* 0x000000290400780c */ /* 0x000fe20003f84270 */
[-C--:B------:R-:W-:Y:S01]  /*6460*/  FMUL R25, R25, R88.reuse ;  /* 0x0000005819197220 */ /* 0x080fe20000400000 */
[----:B------:R-:W-:Y:S01]  /*6470*/  F2FP.F16.F32.PACK_AB R77, RZ, R77 ;  /* 0x0000004dff4d723e */ /* 0x000fe200000000ff */
[----:B------:R-:W-:Y:S01]  /*6480*/  FMUL R26, R26, R88 ;  /* 0x000000581a1a7220 */ /* 0x000fe20000400000 */
[----:B------:R-:W-:Y:S01]  /*6490*/  F2FP.F16.F32.PACK_AB R78, RZ, R78 ;  /* 0x0000004eff4e723e */ /* 0x000fe200000000ff */
[----:B------:R-:W-:Y:S01]  /*64a0*/  @P0 STG.E.U16 desc[UR36][R10.64+0x22], R65 ;  /* 0x000022410a000986 */ /* 0x000fe2000c101524 */
[----:B------:R-:W-:Y:S01]  /*64b0*/  ISETP.GT.AND P0, PT, R3, 0x8, P3 ;  /* 0x000000080300780c */ /* 0x000fe20001f04270 */
[-C--:B------:R-:W-:Y:S01]  /*64c0*/  FMUL R27, R27, R88.reuse ;  /* 0x000000581b1b7220 */ /* 0x080fe20000400000 */
[----:B------:R-:W-:Y:S01]  /*64d0*/  F2FP.F16.F32.PACK_AB R79, RZ, R79 ;  /* 0x0000004fff4f723e */ /* 0x000fe200000000ff */
[-C--:B------:R-:W-:Y:S01]  /*64e0*/  FMUL R28, R28, R88.reuse ;  /* 0x000000581c1c7220 */ /* 0x080fe20000400000 */
[----:B------:R-:W-:Y:S01]  /*64f0*/  ISETP.GT.AND P3, PT, R4, 0x30, PT ;  /* 0x000000300400780c */ /* 0x000fe20003f64270 */
        /* <DEDUP_REMOVED lines=8> */
[----:B------:R-:W-:Y:S01]  /*6580*/  @P0 STG.E.U16 desc[UR36][R8.64+0x20], R66 ;  /* 0x0000204208000986 */ /* 0x000fe2000c101524 */
[----:B------:R-:W-:Y:S01]  /*6590*/  ISETP.GT.AND P0, PT, R3, 0x8, P2 ;  /* 0x000000080300780c */ /* 0x000fe20001704270 */
[-C--:B------:R-:W-:Y:S01]  /*65a0*/  FMUL R33, R33, R88.reuse ;  /* 0x0000005821217220 */ /* 0x080fe20000400000 */
[----:B------:R-:W-:Y:S01]  /*65b0*/  ISETP.GT.AND P2, PT, R4, 0x18, PT ;  /* 0x000000180400780c */ /* 0x000fe20003f44270 */
[----:B------:R-:W-:Y:S01]  /*65c0*/  FMUL R34, R34, R88 ;  /* 0x0000005822227220 */ /* 0x000fe20000400000 */
[----:B------:R-:W-:Y:S01]  /*65d0*/  F2FP.F16.F32.PACK_AB R84, RZ, R84 ;  /* 0x00000054ff54723e */ /* 0x000fe200000000ff */
[-C--:B------:R-:W-:Y:S01]  /*65e0*/  FMUL R35, R35, R88.reuse ;  /* 0x0000005823237220 */ /* 0x080fe20000400000 */
[----:B------:R-:W-:Y:S01]  /*65f0*/  P2R R5, PR, RZ, 0x20 ;  /* 0x00000020ff057803 */ /* 0x000fe20000000000 */
[-C--:B------:R-:W-:Y:S01]  /*6600*/  FMUL R36, R36, R88.reuse ;  /* 0x0000005824247220 */ /* 0x080fe20000400000 */
[----:B------:R-:W-:Y:S01]  /*6610*/  F2FP.F16.F32.PACK_AB R85, RZ, R85 ;  /* 0x00000055ff55723e */ /* 0x000fe200000000ff */
[----:B------:R-:W-:Y:S01]  /*6620*/  FMUL R37, R37, R88 ;  /* 0x0000005825257220 */ /* 0x000fe20000400000 */
[----:B------:R-:W-:Y:S01]  /*6630*/  F2FP.F16.F32.PACK_AB R86, RZ, R86 ;  /* 0x00000056ff56723e */ /* 0x000fe200000000ff */
[-C--:B------:R-:W-:Y:S01]  /*6640*/  FMUL R38, R38, R88.reuse ;  /* 0x0000005826267220 */ /* 0x080fe20000400000 */
[----:B------:R-:W-:Y:S01]  /*6650*/  F2FP.F16.F32.PACK_AB R87, RZ, R87 ;  /* 0x00000057ff57723e */ /* 0x000fe200000000ff */
[----:B------:R-:W-:Y:S01]  /*6660*/  @P0 STG.E.U16 desc[UR36][R8.64+0x22], R67 ;  /* 0x0000224308000986 */ /* 0x000fe2000c101524 */
[----:B------:R-:W-:Y:S01]  /*6670*/  ISETP.GT.AND P0, PT, R3, RZ, P2 ;  /* 0x000000ff0300720c */ /* 0x000fe20001704270 */
        /* <DEDUP_REMOVED lines=36> */
[----:B------:R-:W-:Y:S01]  /*68c0*/  FMUL R55, R55, R88 ;  /* 0x0000005837377220 */ /* 0x000fe20000400000 */
[----:B------:R-:W-:-:S02]  /*68d0*/  F2FP.F16.F32.PACK_AB R39, RZ, R39 ;  /* 0x00000027ff27723e */ /* 0x000fc400000000ff */
[----:B------:R-:W-:Y:S01]  /*68e0*/  F2FP.F16.F32.PACK_AB R40, RZ, R40 ;  /* 0x00000028ff28723e */ /* 0x000fe200000000ff */
[----:B------:R-:W-:Y:S01]  /*68f0*/  @P0 STG.E.U16 desc[UR36][R8.64+0x30], R70 ;  /* 0x0000304608000986 */ /* 0x000fe2000c101524 */
[----:B------:R-:W-:Y:S02]  /*6900*/  ISETP.GT.AND P0, PT, R3, 0x8, P1 ;  /* 0x000000080300780c */ /* 0x000fe40000f04270 */
[----:B------:R-:W-:Y:S02]  /*6910*/  ISETP.GT.AND P1, PT, R4, 0x21, PT ;  /* 0x000000210400780c */ /* 0x000fe40003f24270 */
[----:B------:R-:W-:Y:S02]  /*6920*/  F2FP.F16.F32.PACK_AB R41, RZ, R41 ;  /* 0x00000029ff29723e */ /* 0x000fe400000000ff */
[----:B------:R-:W-:Y:S02]  /*6930*/  F2FP.F16.F32.PACK_AB R42, RZ, R42 ;  /* 0x0000002aff2a723e */ /* 0x000fe400000000ff */
[----:B------:R-:W-:-:S02]  /*6940*/  F2FP.F16.F32.PACK_AB R43, RZ, R43 ;  /* 0x0000002bff2b723e */ /* 0x000fc400000000ff */
[----:B------:R-:W-:Y:S02]  /*6950*/  F2FP.F16.F32.PACK_AB R44, RZ, R44 ;  /* 0x0000002cff2c723e */ /* 0x000fe400000000ff */
[----:B------:R-:W-:Y:S01]  /*6960*/  F2FP.F16.F32.PACK_AB R45, RZ, R45 ;  /* 0x0000002dff2d723e */ /* 0x000fe200000000ff */
[----:B------:R-:W-:Y:S01]  /*6970*/  @P0 STG.E.U16 desc[UR36][R8.64+0x32], R71 ;  /* 0x0000324708000986 */ /* 0x000fe2000c101524 */
[----:B------:R-:W-:Y:S02]  /*6980*/  ISETP.GT.AND P0, PT, R3, RZ, P2 ;  /* 0x000000ff0300720c */ /* 0x000fe40001704270 */
[----:B------:R-:W-:Y:S02]  /*6990*/  F2FP.F16.F32.PACK_AB R46, RZ, R46 ;  /* 0x0000002eff2e723e */ /* 0x000fe400000000ff */
[----:B------:R-:W-:Y:S02]  /*69a0*/  F2FP.F16.F32.PACK_AB R47, RZ, R47 ;  /* 0x0000002fff2f723e */ /* 0x000fe400000000ff */
[----:B------:R-:W-:-:S02]  /*69b0*/  F2FP.F16.F32.PACK_AB R48, RZ, R48 ;  /* 0x00000030ff30723e */ /* 0x000fc400000000ff */
[----:B------:R-:W-:Y:S02]  /*69c0*/  F2FP.F16.F32.PACK_AB R49, RZ, R49 ;  /* 0x00000031ff31723e */ /* 0x000fe400000000ff */
[----:B------:R-:W-:Y:S02]  /*69d0*/  F2FP.F16.F32.PACK_AB R50, RZ, R50 ;  /* 0x00000032ff32723e */ /* 0x000fe400000000ff */
[----:B------:R-:W-:Y:S01]  /*69e0*/  F2FP.F16.F32.PACK_AB R51, RZ, R51 ;  /* 0x00000033ff33723e */ /* 0x000fe200000000ff */
[----:B------:R-:W-:Y:S01]  /*69f0*/  @P0 STG.E.U16 desc[UR36][R10.64+0x40], R72 ;  /* 0x000040480a000986 */ /* 0x000fe2000c101524 */
[----:B------:R-:W-:Y:S02]  /*6a00*/  ISETP.GT.AND P0, PT, R3, RZ, P1 ;  /* 0x000000ff0300720c */ /* 0x000fe40000f04270 */
[----:B------:R-:W-:Y:S02]  /*6a10*/  F2FP.F16.F32.PACK_AB R52, RZ, R52 ;  /* 0x00000034ff34723e */ /* 0x000fe400000000ff */
[----:B------:R-:W-:-:S02]  /*6a20*/  F2FP.F16.F32.PACK_AB R53, RZ, R53 ;  /* 0x00000035ff35723e */ /* 0x000fc400000000ff */
[----:B------:R-:W-:Y:S02]  /*6a30*/  F2FP.F16.F32.PACK_AB R54, RZ, R54 ;  /* 0x00000036ff36723e */ /* 0x000fe400000000ff */
[----:B------:R-:W-:-:S05]  /*6a40*/  F2FP.F16.F32.PACK_AB R55, RZ, R55 ;  /* 0x00000037ff37723e */ /* 0x000fca00000000ff */
[----:B------:R-:W-:Y:S01]  /*6a50*/  @P0 STG.E.U16 desc[UR36][R10.64+0x42], R73 ;  /* 0x000042490a000986 */ /* 0x000fe2000c101524 */
[----:B------:R-:W-:Y:S02]  /*6a60*/  ISETP.GT.AND P0, PT, R3, 0x8, P2 ;  /* 0x000000080300780c */ /* 0x000fe40001704270 */
[----:B------:R-:W-:-:S11]  /*6a70*/  ISETP.GT.AND P2, PT, R4, 0x38, PT ;  /* 0x000000380400780c */ /* 0x000fd60003f44270 */
[----:B------:R-:W-:Y:S01]  /*6a80*/  @P0 STG.E.U16 desc[UR36][R8.64+0x40], R74 ;  /* 0x0000404a08000986 */ /* 0x000fe2000c101524 */
[----:B------:R-:W-:-:S13]  /*6a90*/  ISETP.GT.AND P0, PT, R3, 0x8, P1 ;  /* 0x000000080300780c */ /* 0x000fda0000f04270 */
[----:B------:R-:W-:Y:S01]  /*6aa0*/  @P0 STG.E.U16 desc[UR36][R8.64+0x42], R75 ;  /* 0x0000424b08000986 */ /* 0x000fe2000c101524 */
[----:B------:R-:W-:-:S13]  /*6ab0*/  ISETP.GT.AND P0, PT, R3, RZ, P5 ;  /* 0x000000ff0300720c */ /* 0x000fda0002f04270 */
[----:B------:R-:W-:Y:S01]  /*6ac0*/  @P0 STG.E.U16 desc[UR36][R10.64+0x50], R76 ;  /* 0x0000504c0a000986 */ /* 0x000fe2000c101524 */
[----:B------:R-:W-:-:S13]  /*6ad0*/  ISETP.GT.AND P0, PT, R3, RZ, P4 ;  /* 0x000000ff0300720c */ /* 0x000fda0002704270 */
[----:B------:R-:W-:Y:S01]  /*6ae0*/  @P0 STG.E.U16 desc[UR36][R10.64+0x52], R77 ;  /* 0x0000524d0a000986 */ /* 0x000fe2000c101524 */
[----:B------:R-:W-:-:S13]  /*6af0*/  ISETP.GT.AND P0, PT, R3, 0x8, P5 ;  /* 0x000000080300780c */ /* 0x000fda0002f04270 */
[----:B------:R-:W-:Y:S01]  /*6b00*/  @P0 STG.E.U16 desc[UR36][R8.64+0x50], R78 ;  /* 0x0000504e08000986 */ /* 0x000fe2000c101524 */
[----:B------:R-:W-:-:S13]  /*6b10*/  ISETP.GT.AND P0, PT, R3, 0x8, P4 ;  /* 0x000000080300780c */ /* 0x000fda0002704270 */
[----:B------:R-:W-:Y:S01]  /*6b20*/  @P0 STG.E.U16 desc[UR36][R8.64+0x52], R79 ;  /* 0x0000524f08000986 */ /* 0x000fe2000c101524 */
[----:B------:R-:W-:-:S13]  /*6b30*/  ISETP.GT.AND P0, PT, R3, RZ, P3 ;  /* 0x000000ff0300720c */ /* 0x000fda0001f04270 */
[----:B------:R-:W-:Y:S01]  /*6b40*/  @P0 STG.E.U16 desc[UR36][R10.64+0x60], R80 ;  /* 0x000060500a000986 */ /* 0x000fe2000c101524 */
[----:B------:R-:W-:-:S04]  /*6b50*/  ISETP.GT.AND P0, PT, R4, 0x31, PT ;  /* 0x000000310400780c */ /* 0x000fc80003f04270 */
[----:B------:R-:W-:-:S13]  /*6b60*/  ISETP.GT.AND P1, PT, R3, RZ, P0 ;  /* 0x000000ff0300720c */ /* 0x000fda0000724270 */
[----:B------:R-:W-:Y:S01]  /*6b70*/  @P1 STG.E.U16 desc[UR36][R10.64+0x62], R81 ;  /* 0x000062510a001986 */ /* 0x000fe2000c101524 */
[----:B------:R-:W-:-:S13]  /*6b80*/  ISETP.GT.AND P1, PT, R3, 0x8, P3 ;  /* 0x000000080300780c */ /* 0x000fda0001f24270 */
[----:B------:R-:W-:Y:S01]  /*6b90*/  @P1 STG.E.U16 desc[UR36][R8.64+0x60], R82 ;  /* 0x0000605208001986 */ /* 0x000fe2000c101524 */
[----:B------:R-:W-:-:S13]  /*6ba0*/  ISETP.GT.AND P1, PT, R3, 0x8, P0 ;  /* 0x000000080300780c */ /* 0x000fda0000724270 */
[----:B------:R-:W-:Y:S01]  /*6bb0*/  @P1 STG.E.U16 desc[UR36][R8.64+0x62], R83 ;  /* 0x0000625308001986 */ /* 0x000fe2000c101524 */
[----:B------:R-:W-:-:S05]  /*6bc0*/  IADD3 R14, P1, R19, R8, RZ ;  /* 0x00000008130e7210 */ /* 0x000fca0007f3e0ff */
[----:B------:R-:W-:Y:S01]  /*6bd0*/  IMAD.X R15, R13, 0x1, R9, P1 ;  /* 0x000000010d0f7824 */ /* 0x000fe200008e0609 */
[----:B------:R-:W-:-:S13]  /*6be0*/  ISETP.GT.AND P1, PT, R3, RZ, P2 ;  /* 0x000000ff0300720c */ /* 0x000fda0001724270 */
[----:B------:R-:W-:Y:S01]  /*6bf0*/  @P1 STG.E.U16 desc[UR36][R10.64+0x70], R84 ;  /* 0x000070540a001986 */ /* 0x000fe2000c101524 */
[----:B------:R-:W-:-:S05]  /*6c00*/  IADD3 R20, P1, R19, R8, RZ ;  /* 0x0000000813147210 */ /* 0x000fca0007f3e0ff */
[----:B------:R-:W-:Y:S01]  /*6c10*/  IMAD.X R21, R13, 0x1, R9, P1 ;  /* 0x000000010d157824 */ /* 0x000fe200008e0609 */
[----:B------:R-:W-:-:S05]  /*6c20*/  IADD3 R12, P1, R19, R10, RZ ;  /* 0x0000000a130c7210 */ /* 0x000fca0007f3e0ff */
[----:B------:R-:W-:Y:S01]  /*6c30*/  IMAD.X R13, R13, 0x1, R11, P1 ;  /* 0x000000010d0d7824 */ /* 0x000fe200008e060b */
[----:B------:R-:W-:-:S04]  /*6c40*/  ISETP.GT.AND P1, PT, R4, 0x39, PT ;  /* 0x000000390400780c */ /* 0x000fc80003f24270 */
[----:B------:R-:W-:-:S13]  /*6c50*/  ISETP.GT.AND P5, PT, R3, RZ, P1 ;  /* 0x000000ff0300720c */ /* 0x000fda0000fa4270 */
[----:B------:R-:W-:Y:S01]  /*6c60*/  @P5 STG.E.U16 desc[UR36][R10.64+0x72], R85 ;  /* 0x000072550a005986 */ /* 0x000fe2000c101524 */
[----:B------:R-:W-:-:S13]  /*6c70*/  ISETP.GT.AND P5, PT, R3, 0x8, P2 ;  /* 0x000000080300780c */ /* 0x000fda00017a4270 */
[----:B------:R-:W-:Y:S01]  /*6c80*/  @P5 STG.E.U16 desc[UR36][R8.64+0x70], R86 ;  /* 0x0000705608005986 */ /* 0x000fe2000c101524 */
[----:B------:R-:W-:-:S13]  /*6c90*/  ISETP.GT.AND P5, PT, R3, 0x8, P1 ;  /* 0x000000080300780c */ /* 0x000fda0000fa4270 */
[----:B------:R0:W-:Y:S01]  /*6ca0*/  @P5 STG.E.U16 desc[UR36][R8.64+0x72], R87 ;  /* 0x0000725708005986 */ /* 0x0001e2000c101524 */
[C---:B------:R-:W-:Y:S02]  /*6cb0*/  ISETP.GT.AND P5, PT, R3.reuse, 0x80, P6 ;  /* 0x000000800300780c */ /* 0x040fe400037a4270 */
[----:B------:R-:W-:-:S11]  /*6cc0*/  ISETP.GT.AND P6, PT, R3, 0x88, P6 ;  /* 0x000000880300780c */ /* 0x000fd600037c4270 */
[----:B------:R-:W-:Y:S01]  /*6cd0*/  @P5 STG.E.U16 desc[UR36][R12.64], R24 ;  /* 0x000000180c005986 */ /* 0x000fe2000c101524 */
[----:B------:R-:W-:-:S04]  /*6ce0*/  ISETP.GT.AND P5, PT, R4, 0x1, PT ;  /* 0x000000010400780c */ /* 0x000fc80003fa4270 */
[----:B------:R-:W-:-:S13]  /*6cf0*/  ISETP.GT.AND P5, PT, R3, 0x80, P5 ;  /* 0x000000800300780c */ /* 0x000fda0002fa4270 */
[----:B0-----:R-:W-:Y:S02]  /*6d00*/  @P5 IMAD.MOV.U32 R8, RZ, RZ, R12 ;  /* 0x000000ffff085224 */ /* 0x001fe400078e000c */
[----:B------:R-:W-:-:S05]  /*6d10*/  @P5 IMAD.MOV.U32 R9, RZ, RZ, R13 ;  /* 0x000000ffff095224 */ /* 0x000fca00078e000d */
[----:B------:R0:W-:Y:S01]  /*6d20*/  @P5 STG.E.U16 desc[UR36][R8.64+0x2], R25 ;  /* 0x0000021908005986 */ /* 0x0001e2000c101524 */
[----:B------:R-:W-:-:S03]  /*6d30*/  ISETP.NE.AND P5, PT, R5, RZ, PT ;  /* 0x000000ff0500720c */ /* 0x000fc60003fa5270 */
[----:B------:R-:W-:Y:S01]  /*6d40*/  @P6 STG.E.U16 desc[UR36][R14.64], R26 ;  /* 0x0000001a0e006986 */ /* 0x000fe2000c101524 */
[----:B------:R-:W-:-:S04]  /*6d50*/  ISETP.GT.AND P6, PT, R4, 0x1, PT ;  /* 0x000000010400780c */ /* 0x000fc80003fc4270 */
[----:B------:R-:W-:-:S13]  /*6d60*/  ISETP.GT.AND P6, PT, R3, 0x88, P6 ;  /* 0x000000880300780c */ /* 0x000fda00037c4270 */
[----:B------:R-:W-:Y:S01]  /*6d70*/  @P6 STG.E.U16 desc[UR36][R20.64+0x2], R27 ;  /* 0x0000021b14006986 */ /* 0x000fe2000c101524 */
[----:B------:R-:W-:-:S04]  /*6d80*/  ISETP.GT.AND P6, PT, R4, 0x8, PT ;  /* 0x000000080400780c */ /* 0x000fc80003fc4270 */
[----:B------:R-:W-:-:S13]  /*6d90*/  ISETP.GT.AND P6, PT, R3, 0x80, P6 ;  /* 0x000000800300780c */ /* 0x000fda00037c4270 */
[----:B0-----:R-:W-:Y:S02]  /*6da0*/  @P6 IMAD.MOV.U32 R8, RZ, RZ, R12 ;  /* 0x000000ffff086224 */ /* 0x001fe400078e000c */
[----:B------:R-:W-:-:S05]  /*6db0*/  @P6 IMAD.MOV.U32 R9, RZ, RZ, R13 ;  /* 0x000000ffff096224 */ /* 0x000fca00078e000d */
[----:B------:R0:W-:Y:S01]  /*6dc0*/  @P6 STG.E.U16 desc[UR36][R8.64+0x10], R28 ;  /* 0x0000101c08006986 */ /* 0x0001e2000c101524 */
[----:B------:R-:W-:-:S04]  /*6dd0*/  ISETP.GT.AND P6, PT, R4, 0x9, PT ;  /* 0x000000090400780c */ /* 0x000fc80003fc4270 */
[----:B------:R-:W-:-:S13]  /*6de0*/  ISETP.GT.AND P6, PT, R3, 0x80, P6 ;  /* 0x000000800300780c */ /* 0x000fda00037c4270 */
[----:B0-----:R-:W-:Y:S02]  /*6df0*/  @P6 IMAD.MOV.U32 R8, RZ, RZ, R12 ;  /* 0x000000ffff086224 */ /* 0x001fe400078e000c */
[----:B------:R-:W-:-:S05]  /*6e00*/  @P6 IMAD.MOV.U32 R9, RZ, RZ, R13 ;  /* 0x000000ffff096224 */ /* 0x000fca00078e000d */
[----:B------:R0:W-:Y:S01]  /*6e10*/  @P6 STG.E.U16 desc[UR36][R8.64+0x12], R29 ;  /* 0x0000121d08006986 */ /* 0x0001e2000c101524 */
[----:B------:R-:W-:-:S04]  /*6e20*/  ISETP.GT.AND P6, PT, R4, 0x8, PT ;  /* 0x000000080400780c */ /* 0x000fc80003fc4270 */
[----:B------:R-:W-:-:S13]  /*6e30*/  ISETP.GT.AND P6, PT, R3, 0x88, P6 ;  /* 0x000000880300780c */ /* 0x000fda00037c4270 */
        /* <DEDUP_REMOVED lines=45> */
[----:B------:R-:W-:Y:S01]  /*7110*/  @P6 STG.E.U16 desc[UR36][R8.64+0x42], R41 ;  /* 0x0000422908006986 */ /* 0x000fe2000c101524 */
[----:B------:R-:W-:-:S04]  /*7120*/  ISETP.GT.AND P6, PT, R4, 0x20, PT ;  /* 0x000000200400780c */ /* 0x000fc80003fc4270 */
[----:B------:R-:W-:-:S13]  /*7130*/  ISETP.GT.AND P6, PT, R3, 0x88, P6 ;  /* 0x000000880300780c */ /* 0x000fda00037c4270 */
[----:B------:R-:W-:Y:S01]  /*7140*/  @P6 STG.E.U16 desc[UR36][R6.64+0x40], R42 ;  /* 0x0000402a06006986 */ /* 0x000fe2000c101524 */
[----:B------:R-:W-:-:S04]  /*7150*/  ISETP.GT.AND P6, PT, R4, 0x21, PT ;  /* 0x000000210400780c */ /* 0x000fc80003fc4270 */
[----:B------:R-:W-:-:S13]  /*7160*/  ISETP.GT.AND P6, PT, R3, 0x88, P6 ;  /* 0x000000880300780c */ /* 0x000fda00037c4270 */
[----:B------:R-:W-:Y:S02]  /*7170*/  @P6 IMAD.MOV.U32 R4, RZ, RZ, R6 ;  /* 0x000000ffff046224 */ /* 0x000fe400078e0006 */
[----:B------:R-:W-:-:S05]  /*7180*/  @P6 IMAD.MOV.U32 R5, RZ, RZ, R7 ;  /* 0x000000ffff056224 */ /* 0x000fca00078e0007 */
[----:B------:R0:W-:Y:S01]  /*7190*/  @P6 STG.E.U16 desc[UR36][R4.64+0x42], R43 ;  /* 0x0000422b04006986 */ /* 0x0001e2000c101524 */
[C---:B------:R-:W-:Y:S02]  /*71a0*/  ISETP.GT.AND P6, PT, R3.reuse, 0x80, P5 ;  /* 0x000000800300780c */ /* 0x040fe40002fc4270 */
[----:B------:R-:W-:-:S11]  /*71b0*/  ISETP.GT.AND P5, PT, R3, 0x88, P5 ;  /* 0x000000880300780c */ /* 0x000fd60002fa4270 */
[----:B0-----:R-:W-:Y:S02]  /*71c0*/  @P6 IMAD.MOV.U32 R4, RZ, RZ, R12 ;  /* 0x000000ffff046224 */ /* 0x001fe400078e000c */
[----:B------:R-:W-:-:S05]  /*71d0*/  @P6 IMAD.MOV.U32 R5, RZ, RZ, R13 ;  /* 0x000000ffff056224 */ /* 0x000fca00078e000d */
[----:B------:R0:W-:Y:S01]  /*71e0*/  @P6 STG.E.U16 desc[UR36][R4.64+0x50], R44 ;  /* 0x0000502c04006986 */ /* 0x0001e2000c101524 */
[C---:B------:R-:W-:Y:S02]  /*71f0*/  ISETP.GT.AND P6, PT, R3.reuse, 0x80, P4 ;  /* 0x000000800300780c */ /* 0x040fe400027c4270 */
[----:B------:R-:W-:-:S11]  /*7200*/  ISETP.GT.AND P4, PT, R3, 0x88, P4 ;  /* 0x000000880300780c */ /* 0x000fd60002784270 */
[----:B0-----:R-:W-:Y:S02]  /*7210*/  @P6 IMAD.MOV.U32 R4, RZ, RZ, R12 ;  /* 0x000000ffff046224 */ /* 0x001fe400078e000c */
[----:B------:R-:W-:-:S05]  /*7220*/  @P6 IMAD.MOV.U32 R5, RZ, RZ, R13 ;  /* 0x000000ffff056224 */ /* 0x000fca00078e000d */
[----:B------:R0:W-:Y:S02]  /*7230*/  @P6 STG.E.U16 desc[UR36][R4.64+0x52], R45 ;  /* 0x0000522d04006986 */ /* 0x0001e4000c101524 */
[----:B0-----:R-:W-:Y:S02]  /*7240*/  @P5 IMAD.MOV.U32 R4, RZ, RZ, R6 ;  /* 0x000000ffff045224 */ /* 0x001fe400078e0006 */
[----:B------:R-:W-:-:S05]  /*7250*/  @P5 IMAD.MOV.U32 R5, RZ, RZ, R7 ;  /* 0x000000ffff055224 */ /* 0x000fca00078e0007 */
[----:B------:R0:W-:Y:S01]  /*7260*/  @P5 STG.E.U16 desc[UR36][R4.64+0x50], R46 ;  /* 0x0000502e04005986 */ /* 0x0001e2000c101524 */
[C---:B------:R-:W-:Y:S02]  /*7270*/  ISETP.GT.AND P5, PT, R3.reuse, 0x80, P3 ;  /* 0x000000800300780c */ /* 0x040fe40001fa4270 */
[----:B------:R-:W-:Y:S01]  /*7280*/  ISETP.GT.AND P3, PT, R3, 0x88, P3 ;  /* 0x000000880300780c */ /* 0x000fe20001f64270 */
        /* <DEDUP_REMOVED lines=17> */
[----:B------:R0:W-:Y:S02]  /*73a0*/  @P3 STG.E.U16 desc[UR36][R4.64+0x60], R50 ;  /* 0x0000603204003986 */ /* 0x0001e4000c101524 */
[----:B0-----:R-:W-:Y:S02]  /*73b0*/  @P0 IMAD.MOV.U32 R4, RZ, RZ, R6 ;  /* 0x000000ffff040224 */ /* 0x001fe400078e0006 */
[----:B------:R-:W-:-:S05]  /*73c0*/  @P0 IMAD.MOV.U32 R5, RZ, RZ, R7 ;  /* 0x000000ffff050224 */ /* 0x000fca00078e0007 */
[----:B------:R0:W-:Y:S02]  /*73d0*/  @P0 STG.E.U16 desc[UR36][R4.64+0x62], R51 ;  /* 0x0000623304000986 */ /* 0x0001e4000c101524 */
[----:B0-----:R-:W-:Y:S02]  /*73e0*/  @P5 IMAD.MOV.U32 R4, RZ, RZ, R12 ;  /* 0x000000ffff045224 */ /* 0x001fe400078e000c */
[----:B------:R-:W-:-:S05]  /*73f0*/  @P5 IMAD.MOV.U32 R5, RZ, RZ, R13 ;  /* 0x000000ffff055224 */ /* 0x000fca00078e000d */
[----:B------:R0:W-:Y:S04]  /*7400*/  @P5 STG.E.U16 desc[UR36][R4.64+0x70], R52 ;  /* 0x0000703404005986 */ /* 0x0001e8000c101524 */
[----:B------:R1:W-:Y:S01]  /*7410*/  @P4 STG.E.U16 desc[UR36][R12.64+0x72], R53 ;  /* 0x000072350c004986 */ /* 0x0003e2000c101524 */
[----:B0-----:R-:W-:Y:S02]  /*7420*/  @P2 IMAD.MOV.U32 R4, RZ, RZ, R6 ;  /* 0x000000ffff042224 */ /* 0x001fe400078e0006 */
[----:B------:R-:W-:-:S05]  /*7430*/  @P2 IMAD.MOV.U32 R5, RZ, RZ, R7 ;  /* 0x000000ffff052224 */ /* 0x000fca00078e0007 */
[----:B------:R1:W-:Y:S04]  /*7440*/  @P2 STG.E.U16 desc[UR36][R4.64+0x70], R54 ;  /* 0x0000703604002986 */ /* 0x0003e8000c101524 */
[----:B------:R1:W-:Y:S02]  /*7450*/  @P1 STG.E.U16 desc[UR36][R6.64+0x72], R55 ;  /* 0x0000723706001986 */ /* 0x0003e4000c101524 */
.L_x_152:
[----:B------:R-:W-:Y:S05]  /*7460*/  BSYNC B0 ;  /* 0x0000000000007941 */ /* 0x000fea0003800000 */
.L_x_28:
[----:B------:R-:W-:Y:S01]  /*7470*/  IADD3 R16, P0, R16, UR38, RZ ;  /* 0x0000002610107c10 */ /* 0x000fe2000ff1e0ff */
[----:B------:R-:W-:Y:S01]  /*7480*/  ULDC.64 UR4, c[0x0][0x650] ;  /* 0x0001940000047ab9 */ /* 0x000fe20000000a00 */
[----:B------:R-:W-:Y:S01]  /*7490*/  PRMT R3, RZ, 0x7610, R3 ;  /* 0x00007610ff037816 */ /* 0x000fe20000000003 */
[----:B------:R-:W-:Y:S01]  /*74a0*/  IMAD.MOV.U32 R101, RZ, RZ, -0x1 ;  /* 0xffffffffff657424 */ /* 0x000fe200078e00ff */
[----:B------:R-:W-:Y:S01]  /*74b0*/  IADD3.X R17, R17, UR41, RZ, P0, !PT ;  /* 0x0000002911117c10 */ /* 0x000fe200087fe4ff */
[----:B------:R-:W-:Y:S01]  /*74c0*/  IMAD.MOV.U32 R19, RZ, RZ, -0x1 ;  /* 0xffffffffff137424 */ /* 0x000fe200078e00ff */
[----:B------:R-:W-:-:S04]  /*74d0*/  ISETP.GE.U32.AND P0, PT, R16, UR4, PT ;  /* 0x0000000410007c0c */ /* 0x000fc8000bf06070 */
[----:B------:R-:W-:-:S13]  /*74e0*/  ISETP.GE.U32.AND.EX P0, PT, R17, UR5, PT, P0 ;  /* 0x0000000511007c0c */ /* 0x000fda000bf06100 */
[----:B------:R-:W-:Y:S05]  /*74f0*/  @P0 BRA `(.L_x_153) ;  /* 0x00000004004c0947 */ /* 0x000fea0003800000 */
[----:B0-----:R-:W0:Y:S01]  /*7500*/  LDC.64 R10, c[0x0][0x628] ;  /* 0x00018a00ff0a7b82 */ /* 0x001e220000000a00 */
[----:B-1----:R-:W1:Y:S01]  /*7510*/  S2R R12, SR_CTAID.X ;  /* 0x00000000000c7919 */ /* 0x002e620000002500 */
[----:B----4-:R-:W-:Y:S02]  /*7520*/  IMAD.MOV.U32 R8, RZ, RZ, R16 ;  /* 0x000000ffff087224 */ /* 0x010fe400078e0010 */
[----:B------:R-:W-:Y:S01]  /*7530*/  IMAD.MOV.U32 R9, RZ, RZ, R17 ;  /* 0x000000ffff097224 */ /* 0x000fe200078e0011 */
[----:B------:R-:W4:Y:S03]  /*7540*/  S2R R20, SR_CTAID.Y ;  /* 0x0000000000147919 */ /* 0x000f260000002600 */
[----:B------:R-:W1:Y:S08]  /*7550*/  LDC R0, c[0x0][0x630] ;  /* 0x00018c00ff007b82 */ /* 0x000e700000000800 */
[----:B------:R-:W1:Y:S01]  /*7560*/  LDC.64 R14, c[0x0][0x620] ;  /* 0x00018800ff0e7b82 */ /* 0x000e620000000a00 */
[----:B0-----:R-:W-:-:S04]  /*7570*/  ISETP.NE.U32.AND P0, PT, R10, RZ, PT ;  /* 0x000000ff0a00720c */ /* 0x001fc80003f05070 */
[----:B------:R-:W-:-:S13]  /*7580*/  ISETP.NE.AND.EX P0, PT, R11, RZ, PT, P0 ;  /* 0x000000ff0b00720c */ /* 0x000fda0003f05300 */
[----:B-1--4-:R-:W-:Y:S05]  /*7590*/  @!P0 BRA `(.L_x_154) ;  /* 0x0000000000288947 */ /* 0x012fea0003800000 */
        /* <DEDUP_REMOVED lines=10> */
.L_x_154:
[-CC-:B------:R-:W-:Y:S01]  /*7640*/  SHF.R.U64 R19, R8, R0.reuse, R9.reuse ;  /* 0x0000000008137219 */ /* 0x180fe20000001209 */
[----:B------:R-:W0:Y:S01]  /*7650*/  LDC.64 R26, c[0x0][0x640] ;  /* 0x00019000ff1a7b82 */ /* 0x000e220000000a00 */
[----:B------:R-:W-:Y:S01]  /*7660*/  SHF.R.U32.HI R0, RZ, R0, R9 ;  /* 0x00000000ff007219 */ /* 0x000fe20000011609 */
[----:B------:R-:W-:Y:S01]  /*7670*/  ULDC UR4, c[0x0][0x150] ;  /* 0x0000540000047ab9 */ /* 0x000fe20000000800 */
[----:B------:R-:W-:Y:S02]  /*7680*/  IADD3 R3, P0, RZ, -R19, RZ ;  /* 0x80000013ff037210 */ /* 0x000fe40007f1e0ff */
[----:B------:R-:W-:-:S03]  /*7690*/  I2FP.F32.U32 R7, R12 ;  /* 0x0000000c00077245 */ /* 0x000fc60000201000 */
[----:B------:R-:W1:Y:S01]  /*76a0*/  LDC R6, c[0x0][0x618] ;  /* 0x00018600ff067b82 */ /* 0x000e620000000800 */
[----:B------:R-:W-:Y:S02]  /*76b0*/  IMAD.X R5, RZ, RZ, ~R0, P0 ;  /* 0x000000ffff057224 */ /* 0x000fe400000e0e00 */
[----:B------:R-:W-:Y:S01]  /*76c0*/  FMUL R7, R7, UR4 ;  /* 0x0000000407077c20 */ /* 0x000fe20008400000 */
[----:B------:R-:W-:Y:S01]  /*76d0*/  ULDC UR4, c[0x0][0x154] ;  /* 0x0000550000047ab9 */ /* 0x000fe20000000800 */
[-C--:B------:R-:W-:Y:S02]  /*76e0*/  IMAD R0, R5, R14.reuse, RZ ;  /* 0x0000000e05007224 */ /* 0x080fe400078e02ff */
[C---:B------:R-:W-:Y:S01]  /*76f0*/  IMAD.WIDE.U32 R4, R3.reuse, R14, R16 ;  /* 0x0000000e03047225 */ /* 0x040fe200078e0010 */
[----:B------:R-:W4:Y:S01]  /*7700*/  LDC R11, c[0x0][0x608] ;  /* 0x00018200ff0b7b82 */ /* 0x000f220000000800 */
[----:B------:R-:W2:Y:S02]  /*7710*/  F2I.U32.TRUNC.NTZ R7, R7 ;  /* 0x0000000700077305 */ /* 0x000ea4000020f000 */
[----:B------:R-:W-:-:S04]  /*7720*/  IMAD R3, R3, R15, R0 ;  /* 0x0000000f03037224 */ /* 0x000fc800078e0200 */
[----:B------:R-:W-:Y:S01]  /*7730*/  IMAD.IADD R3, R5, 0x1, R3 ;  /* 0x0000000105037824 */ /* 0x000fe200078e0203 */
[----:B------:R-:W3:Y:S01]  /*7740*/  LDC R8, c[0x0][0x658] ;  /* 0x00019600ff087b82 */ /* 0x000ee20000000800 */
[----:B------:R-:W-:Y:S02]  /*7750*/  I2FP.F32.U32 R5, R20 ;  /* 0x0000001400057245 */ /* 0x000fe40000201000 */
[----:B0-----:R-:W-:-:S04]  /*7760*/  ISETP.NE.U32.AND P0, PT, R26, RZ, PT ;  /* 0x000000ff1a00720c */ /* 0x001fc80003f05070 */
[----:B------:R-:W-:Y:S01]  /*7770*/  ISETP.NE.AND.EX P0, PT, R27, RZ, PT, P0 ;  /* 0x000000ff1b00720c */ /* 0x000fe20003f05300 */
[----:B------:R-:W0:Y:S01]  /*7780*/  LDC R9, c[0x0][0x144] ;  /* 0x00005100ff097b82 */ /* 0x000e220000000800 */
[-C--:B-1----:R-:W-:Y:S01]  /*7790*/  SHF.R.U32.HI R0, RZ, R6.reuse, R3 ;  /* 0x00000006ff007219 */ /* 0x082fe20000011603 */
[----:B--2---:R-:W-:Y:S01]  /*77a0*/  IMAD.MOV R7, RZ, RZ, -R7 ;  /* 0x000000ffff077224 */ /* 0x004fe200078e0a07 */
[----:B------:R-:W-:Y:S01]  /*77b0*/  SHF.R.U64 R13, R4, R6, R3 ;  /* 0x00000006040d7219 */ /* 0x000fe20000001203 */
[----:B------:R-:W-:-:S04]  /*77c0*/  FMUL R6, R5, UR4 ;  /* 0x0000000405067c20 */ /* 0x000fc80008400000 */
[----:B------:R-:W1:Y:S01]  /*77d0*/  LDC R21, c[0x0][0x148] ;  /* 0x00005200ff157b82 */ /* 0x000e620000000800 */
[-CC-:B----4-:R-:W-:Y:S02]  /*77e0*/  SHF.R.U64 R10, R13, R11.reuse, R0.reuse ;  /* 0x0000000b0d0a7219 */ /* 0x190fe40000001200 */
[----:B------:R-:W-:Y:S02]  /*77f0*/  SHF.R.U32.HI R3, RZ, R11, R0 ;  /* 0x0000000bff037219 */ /* 0x000fe40000011600 */
[----:B------:R2:W4:Y:S03]  /*7800*/  F2I.U32.TRUNC.NTZ R0, R6 ;  /* 0x0000000600007305 */ /* 0x000526000020f000 */
[----:B------:R-:W1:Y:S01]  /*7810*/  LDC R14, c[0x0][0x648] ;  /* 0x00019200ff0e7b82 */ /* 0x000e620000000800 */
[-CC-:B---3--:R-:W-:Y:S02]  /*7820*/  SHF.R.U64 R15, R10, R8.reuse, R3.reuse ;  /* 0x000000080a0f7219 */ /* 0x188fe40000001203 */
[----:B------:R-:W-:-:S03]  /*7830*/  SHF.R.U32.HI R5, RZ, R8, R3 ;  /* 0x00000008ff057219 */ /* 0x000fc60000011603 */
[----:B------:R-:W-:Y:S02]  /*7840*/  IMAD.MOV.U32 R4, RZ, RZ, R15 ;  /* 0x000000ffff047224 */ /* 0x000fe400078e000f */
[----:B------:R-:W3:Y:S01]  /*7850*/  LDC R24, c[0x0][0x638] ;  /* 0x00018e00ff187b82 */ /* 0x000ee20000000800 */
[----:B0-----:R-:W-:-:S07]  /*7860*/  IMAD R25, R9, R7, R12 ;  /* 0x0000000709197224 */ /* 0x001fce00078e020c */
[----:B------:R-:W0:Y:S08]  /*7870*/  LDC R28, c[0x0][0x610] ;  /* 0x00018400ff1c7b82 */ /* 0x000e300000000800 */
[----:B------:R-:W0:Y:S01]  /*7880*/  LDC R29, c[0x0][0x600] ;  /* 0x00018000ff1d7b82 */ /* 0x000e220000000800 */
[----:B--2-4-:R-:W-:Y:S05]  /*7890*/  @!P0 BRA `(.L_x_155) ;  /* 0x0000000000288947 */ /* 0x014fea0003800000 */
[----:B------:R-:W2:Y:S02]  /*78a0*/  LDC R4, c[0x0][0x64c] ;  /* 0x00019300ff047b82 */ /* 0x000ea40000000800 */
[----:B--2---:R-:W-:-:S05]  /*78b0*/  IADD3 R3, P0, R15, R4, RZ ;  /* 0x000000040f037210 */ /* 0x004fca0007f1e0ff */
        /* <DEDUP_REMOVED lines=8> */
.L_x_155:
[----:B------:R-:W-:Y:S02]  /*7940*/  ISETP.NE.AND P0, PT, R2, 0x1, PT ;  /* 0x000000010200780c */ /* 0x000fe40003f05270 */
[----:B-1----:R-:W-:Y:S01]  /*7950*/  SHF.R.U64 R3, R4, R14, R5 ;  /* 0x0000000e04037219 */ /* 0x002fe20000001205 */
[----:B------:R-:W-:Y:S01]  /*7960*/  IMAD.MOV R5, RZ, RZ, -R0 ;  /* 0x000000ffff057224 */ /* 0x000fe200078e0a00 */
[----:B------:R-:W-:Y:S02]  /*7970*/  LOP3.LUT R0, R10, R99, RZ, 0xc0, !PT ;  /* 0x000000630a007212 */ /* 0x000fe400078ec0ff */
[----:B------:R-:W-:Y:S01]  /*7980*/  LOP3.LUT R6, R13, R98, RZ, 0xc0, !PT ;  /* 0x000000620d067212 */ /* 0x000fe200078ec0ff */
[----:B------:R-:W-:Y:S02]  /*7990*/  IMAD.MOV R4, RZ, RZ, -R3 ;  /* 0x000000ffff047224 */ /* 0x000fe400078e0a03 */
[----:B------:R-:W-:Y:S02]  /*79a0*/  IMAD R0, R91, R3, R0 ;  /* 0x000000035b007224 */ /* 0x000fe400078e0200 */
[----:B---3--:R-:W-:-:S02]  /*79b0*/  IMAD R3, R4, R24, R15 ;  /* 0x0000001804037224 */ /* 0x008fc400078e020f */
[----:B------:R-:W-:Y:S02]  /*79c0*/  @P0 IMAD R25, R21, R5, R20 ;  /* 0x0000000515190224 */ /* 0x000fe400078e0214 */
[----:B0-----:R-:W-:Y:S02]  /*79d0*/  IMAD R5, R3, R29, R6 ;  /* 0x0000001d03057224 */ /* 0x001fe400078e0206 */
[----:B------:R-:W-:Y:S02]  /*79e0*/  IMAD R0, R0, R28, R25 ;  /* 0x0000001c00007224 */ /* 0x000fe400078e0219 */
[----:B------:R-:W-:-:S03]  /*79f0*/  IMAD.MOV.U32 R4, RZ, RZ, 0x1 ;  /* 0x00000001ff047424 */ /* 0x000fc600078e00ff */
[----:B------:R-:W-:Y:S02]  /*7a00*/  SEL R101, R5, R0, !P0 ;  /* 0x0000000005657207 */ /* 0x000fe40004000000 */
[----:B------:R-:W-:Y:S02]  /*7a10*/  PRMT R3, R4, 0x7610, R3 ;  /* 0x0000761004037816 */ /* 0x000fe40000000003 */
[----:B------:R-:W-:-:S07]  /*7a20*/  SEL R0, R0, R5, !P0 ;  /* 0x0000000500007207 */ /* 0x000fce0004000000 */
.L_x_153:
[----:B------:R-:W-:Y:S01]  /*7a30*/  LOP3.LUT P0, RZ, R3, 0xff, RZ, 0xc0, !PT ;  /* 0x000000ff03ff7812 */ /* 0x000fe2000780c0ff */
[----:B------:R-:W-:Y:S01]  /*7a40*/  UIMAD.WIDE.U32 UR4, UR42, -0x33333333, URZ ;  /* 0xcccccccd2a0478a5 */ /* 0x000fe2000f8e003f */
[----:B------:R-:W-:-:S03]  /*7a50*/  IMAD.MOV.U32 R109, RZ, RZ, R0 ;  /* 0x000000ffff6d7224 */ /* 0x000fc600078e0000 */
[----:B------:R-:W-:-:S04]  /*7a60*/  USHF.R.U32.HI UR4, URZ, 0x2, UR5 ;  /* 0x000000023f047899 */ /* 0x000fc80008011605 */
[----:B------:R-:W-:-:S04]  /*7a70*/  UIMAD UR42, UR4, -0x5, UR42 ;  /* 0xfffffffb042a78a4 */ /* 0x000fc8000f8e022a */
[----:B------:R-:W-:Y:S08]  /*7a80*/  @P0 BRA `(.L_x_156) ;  /* 0xffffff9400e40947 */ /* 0x000ff0000383ffff */
[----:B------:R-:W-:Y:S05]  /*7a90*/  EXIT ;  /* 0x000000000000794d */ /* 0x000fea0003800000 */
.L_x_3:
        /* <DEDUP_REMOVED lines=26> */
.L_x_158:
[--C-:B------:R-:W-:Y:S01]  /*7c40*/  SHF.R.U64 R14, R12, R20, R13.reuse ;  /* 0x000000140c0e7219 */ /* 0x100fe2000000120d */
[----:B------:R-:W0:Y:S01]  /*7c50*/  LDC R24, c[0x0][0x618] ;  /* 0x00018600ff187b82 */ /* 0x000e220000000800 */
[----:B------:R-:W-:Y:S01]  /*7c60*/  I2FP.F32.U32 R8, R6 ;  /* 0x0000000600087245 */ /* 0x000fe20000201000 */
[----:B------:R-:W-:Y:S01]  /*7c70*/  ULDC UR4, c[0x0][0x150] ;  /* 0x0000540000047ab9 */ /* 0x000fe20000000800 */
[----:B------:R-:W-:Y:S02]  /*7c80*/  SHF.R.U32.HI R7, RZ, R20, R13 ;  /* 0x00000014ff077219 */ /* 0x000fe4000001160d */
[----:B------:R-:W-:Y:S01]  /*7c90*/  IADD3 R11, P0, RZ, -R14, RZ ;  /* 0x8000000eff0b7210 */ /* 0x000fe20007f1e0ff */
[----:B------:R-:W-:Y:S01]  /*7ca0*/  FMUL R13, R8, UR4 ;  /* 0x00000004080d7c20 */ /* 0x000fe20008400000 */
[----:B------:R-:W-:Y:S01]  /*7cb0*/  ULDC UR4, c[0x0][0x154] ;  /* 0x0000550000047ab9 */ /* 0x000fe20000000800 */
[----:B------:R-:W1:Y:S02]  /*7cc0*/  LDC.64 R26, c[0x0][0x640] ;  /* 0x00019000ff1a7b82 */ /* 0x000e640000000a00 */
[----:B------:R-:W-:-:S02]  /*7cd0*/  IMAD.X R7, RZ, RZ, ~R7, P0 ;  /* 0x000000ffff077224 */ /* 0x000fc400000e0e07 */
[----:B------:R-:W2:Y:S01]  /*7ce0*/  F2I.U32.TRUNC.NTZ R13, R13 ;  /* 0x0000000d000d7305 */ /* 0x000ea2000020f000 */
[----:B------:R-:W-:-:S03]  /*7cf0*/  IMAD.WIDE.U32 R8, R11, R22, R16 ;  /* 0x000000160b087225 */ /* 0x000fc600078e0010 */
[----:B------:R-:W3:Y:S01]  /*7d00*/  LDC R15, c[0x0][0x144] ;  /* 0x00005100ff0f7b82 */ /* 0x000ee20000000800 */
[----:B------:R-:W-:-:S04]  /*7d10*/  IMAD R10, R7, R22, RZ ;  /* 0x00000016070a7224 */ /* 0x000fc800078e02ff */
[----:B------:R-:W-:Y:S02]  /*7d20*/  IMAD R7, R11, R23, R10 ;  /* 0x000000170b077224 */ /* 0x000fe400078e020a */
[----:B------:R-:W-:Y:S01]  /*7d30*/  IMAD.MOV.U32 R10, RZ, RZ, -0x1 ;  /* 0xffffffffff0a7424 */ /* 0x000fe200078e00ff */
[----:B------:R-:W4:Y:S01]  /*7d40*/  LDC R20, c[0x0][0x608] ;  /* 0x00018200ff147b82 */ /* 0x000f220000000800 */
[----:B------:R-:W-:Y:S01]  /*7d50*/  IMAD.IADD R7, R9, 0x1, R7 ;  /* 0x0000000109077824 */ /* 0x000fe200078e0207 */
[----:B------:R-:W-:-:S04]  /*7d60*/  I2FP.F32.U32 R9, R5 ;  /* 0x0000000500097245 */ /* 0x000fc80000201000 */
[-C--:B0-----:R-:W-:Y:S01]  /*7d70*/  SHF.R.U64 R12, R8, R24.reuse, R7 ;  /* 0x00000018080c7219 */ /* 0x081fe20000001207 */
[----:B--2---:R-:W-:Y:S01]  /*7d80*/  IMAD.MOV R8, RZ, RZ, -R13 ;  /* 0x000000ffff087224 */ /* 0x004fe200078e0a0d */
[----:B------:R-:W0:Y:S01]  /*7d90*/  LDC R11, c[0x0][0x658] ;  /* 0x00019600ff0b7b82 */ /* 0x000e220000000800 */
[----:B-1----:R-:W-:Y:S01]  /*7da0*/  ISETP.NE.U32.AND P0, PT, R26, RZ, PT ;  /* 0x000000ff1a00720c */ /* 0x002fe20003f05070 */
[----:B------:R-:W-:Y:S01]  /*7db0*/  FMUL R9, R9, UR4 ;  /* 0x0000000409097c20 */ /* 0x000fe20008400000 */
[----:B------:R-:W-:Y:S02]  /*7dc0*/  SHF.R.U32.HI R7, RZ, R24, R7 ;  /* 0x00000018ff077219 */ /* 0x000fe40000011607 */
[----:B------:R-:W-:-:S03]  /*7dd0*/  ISETP.NE.AND.EX P0, PT, R27, RZ, PT, P0 ;  /* 0x000000ff1b00720c */ /* 0x000fc60003f05300 */
[----:B------:R-:W1:Y:S01]  /*7de0*/  LDC R22, c[0x0][0x148] ;  /* 0x00005200ff167b82 */ /* 0x000e620000000800 */
[----:B---3--:R-:W-:Y:S02]  /*7df0*/  IMAD R23, R15, R8, R6 ;  /* 0x000000080f177224 */ /* 0x008fe400078e0206 */
[----:B------:R-:W-:-:S05]  /*7e00*/  IMAD.MOV.U32 R8, RZ, RZ, 0x1 ;  /* 0x00000001ff087424 */ /* 0x000fca00078e00ff */
[----:B------:R-:W2:Y:S01]  /*7e10*/  LDC R21, c[0x0][0x600] ;  /* 0x00018000ff157b82 */ /* 0x000ea20000000800 */
[-CC-:B----4-:R-:W-:Y:S02]  /*7e20*/  SHF.R.U64 R15, R12, R20.reuse, R7.reuse ;  /* 0x000000140c0f7219 */ /* 0x190fe40000001207 */
[----:B------:R-:W-:Y:S02]  /*7e30*/  SHF.R.U32.HI R6, RZ, R20, R7 ;  /* 0x00000014ff067219 */ /* 0x000fe40000011607 */
[----:B------:R3:W4:Y:S03]  /*7e40*/  F2I.U32.TRUNC.NTZ R20, R9 ;  /* 0x0000000900147305 */ /* 0x000726000020f000 */
[----:B------:R-:W1:Y:S01]  /*7e50*/  LDC R25, c[0x0][0x648] ;  /* 0x00019200ff197b82 */ /* 0x000e620000000800 */
[-C--:B0-----:R-:W-:Y:S02]  /*7e60*/  SHF.R.U64 R19, R15, R11.reuse, R6 ;  /* 0x0000000b0f137219 */ /* 0x081fe40000001206 */
[----:B------:R-:W-:-:S02]  /*7e70*/  SHF.L.U32 R10, R10, R11, RZ ;  /* 0x0000000b0a0a7219 */ /* 0x000fc400000006ff */
[-C--:B------:R-:W-:Y:S01]  /*7e80*/  SHF.R.U32.HI R7, RZ, R11.reuse, R6 ;  /* 0x0000000bff077219 */ /* 0x080fe20000011606 */
[----:B------:R-:W-:Y:S01]  /*7e90*/  IMAD.MOV.U32 R6, RZ, RZ, R19 ;  /* 0x000000ffff067224 */ /* 0x000fe200078e0013 */
[----:B------:R-:W-:Y:S01]  /*7ea0*/  SHF.L.U32 R24, R8, R11, RZ ;  /* 0x0000000b08187219 */ /* 0x000fe200000006ff */
[----:B------:R-:W0:Y:S01]  /*7eb0*/  LDC R28, c[0x0][0x638] ;  /* 0x00018e00ff1c7b82 */ /* 0x000e220000000800 */
[----:B------:R-:W-:-:S07]  /*7ec0*/  LOP3.LUT R30, RZ, R10, RZ, 0x33, !PT ;  /* 0x0000000aff1e7212 */ /* 0x000fce00078e33ff */
[----:B------:R-:W0:Y:S01]  /*7ed0*/  LDC R29, c[0x0][0x610] ;  /* 0x00018400ff1d7b82 */ /* 0x000e220000000800 */
[----:B---34-:R-:W-:Y:S05]  /*7ee0*/  @!P0 BRA `(.L_x_159) ;  /* 0x0000000000288947 */ /* 0x018fea0003800000 */
[----:B------:R-:W3:Y:S02]  /*7ef0*/  LDC R6, c[0x0][0x64c] ;  /* 0x00019300ff067b82 */ /* 0x000ee40000000800 */
[----:B---3--:R-:W-:-:S05]  /*7f00*/  IADD3 R11, P0, R19, R6, RZ ;  /* 0x00000006130b7210 */ /* 0x008fca0007f1e0ff */
        /* <DEDUP_REMOVED lines=8> */
.L_x_159:
[----:B------:R-:W-:Y:S01]  /*7f90*/  ISETP.NE.AND P0, PT, R2, 0x1, PT ;  /* 0x000000010200780c */ /* 0x000fe20003f05270 */
[----:B--2---:R-:W-:Y:S01]  /*7fa0*/  VIADD R9, R21, 0xffffffff ;  /* 0xffffffff15097836 */ /* 0x004fe20000000000 */
[----:B-1----:R-:W-:Y:S01]  /*7fb0*/  SHF.R.U64 R7, R6, R25, R7 ;  /* 0x0000001906077219 */ /* 0x002fe20000001207 */
[----:B------:R-:W-:Y:S01]  /*7fc0*/  IMAD.MOV R20, RZ, RZ, -R20 ;  /* 0x000000ffff147224 */ /* 0x000fe200078e0a14 */
[----:B------:R-:W-:Y:S02]  /*7fd0*/  LOP3.LUT R6, R15, R30, RZ, 0xc0, !PT ;  /* 0x0000001e0f067212 */ /* 0x000fe400078ec0ff */
[----:B------:R-:W-:Y:S01]  /*7fe0*/  LOP3.LUT R12, R12, R9, RZ, 0xc0, !PT ;  /* 0x000000090c0c7212 */ /* 0x000fe200078ec0ff */
[----:B------:R-:W-:Y:S02]  /*7ff0*/  IMAD.MOV R8, RZ, RZ, -R7 ;  /* 0x000000ffff087224 */ /* 0x000fe400078e0a07 */
[----:B------:R-:W-:Y:S02]  /*8000*/  IMAD R6, R24, R7, R6 ;  /* 0x0000000718067224 */ /* 0x000fe400078e0206 */
[----:B------:R-:W-:-:S02]  /*8010*/  IMAD.MOV.U32 R9, RZ, RZ, 0x1 ;  /* 0x00000001ff097424 */ /* 0x000fc400078e00ff */
[----:B------:R-:W-:Y:S02]  /*8020*/  @P0 IMAD R23, R22, R20, R5 ;  /* 0x0000001416170224 */ /* 0x000fe400078e0205 */
[----:B0-----:R-:W-:Y:S02]  /*8030*/  IMAD R5, R8, R28, R19 ;  /* 0x0000001c08057224 */ /* 0x001fe400078e0213 */
[----:B------:R-:W-:Y:S02]  /*8040*/  IMAD R19, R6, R29, R23 ;  /* 0x0000001d06137224 */ /* 0x000fe400078e0217 */
[----:B------:R-:W-:Y:S02]  /*8050*/  IMAD R6, R5, R21, R12 ;  /* 0x0000001505067224 */ /* 0x000fe400078e020c */
[----:B------:R-:W-:-:S03]  /*8060*/  IMAD.MOV.U32 R8, RZ, RZ, R14 ;  /* 0x000000ffff087224 */ /* 0x000fc600078e000e */
[----:B------:R-:W-:Y:S02]  /*8070*/  SEL R20, R6, R19, !P0 ;  /* 0x0000001306147207 */ /* 0x000fe40004000000 */
[----:B------:R-:W-:-:S07]  /*8080*/  SEL R19, R19, R6, !P0 ;  /* 0x0000000613137207 */ /* 0x000fce0004000000 */
.L_x_157:
[----:B------:R-:W-:-:S08]  /*8090*/  NOP ;  /* 0x0000000000007918 */ /* 0x000fd00000000000 */
[----:B------:R-:W0:-:S00]  /*80a0*/  USETMAXREG.DEALLOC.CTAPOOL 0x28 ;  /* 0x00000028000079c8 */ /* 0x000e0000080e0500 */
[----:B0-----:R-:W-:-:S13]  /*80b0*/  ISETP.NE.AND P0, PT, R0, RZ, PT ;  /* 0x000000ff0000720c */ /* 0x001fda0003f05270 */
[----:B------:R-:W-:Y:S05]  /*80c0*/  @P0 EXIT ;  /* 0x000000000000094d */ /* 0x000fea0003800000 */
[----:B------:R-:W-:Y:S01]  /*80d0*/  LOP3.LUT P0, RZ, R9, 0xff, RZ, 0xc0, !PT ;  /* 0x000000ff09ff7812 */ /* 0x000fe2000780c0ff */
[----:B------:R-:W-:Y:S02]  /*80e0*/  IMAD.MOV.U32 R0, RZ, RZ, 0x1 ;  /* 0x00000001ff007424 */ /* 0x000fe400078e00ff */
[----:B------:R-:W-:-:S10]  /*80f0*/  IMAD.MOV.U32 R12, RZ, RZ, RZ ;  /* 0x000000ffff0c7224 */ /* 0x000fd400078e00ff */
[----:B------:R-:W-:Y:S05]  /*8100*/  @!P0 BRA `(.L_x_160) ;  /* 0x0000000c00448947 */ /* 0x000fea0003800000 */
[----:B------:R-:W0:Y:S01]  /*8110*/  LDC R0, c[0x0][0x28c] ;  /* 0x0000a300ff007b82 */ /* 0x000e220000000800 */
[----:B------:R-:W-:Y:S01]  /*8120*/  LOP3.LUT P0, RZ, R3, 0x1f, RZ, 0xc0, !PT ;  /* 0x0000001f03ff7812 */ /* 0x000fe2000780c0ff */
[----:B------:R-:W-:Y:S01]  /*8130*/  ULDC UR5, c[0x0][0x658] ;  /* 0x0001960000057ab9 */ /* 0x000fe20000000800 */
[----:B------:R-:W-:Y:S01]  /*8140*/  UMOV UR6, 0xffffffff ;  /* 0xffffffff00067882 */ /* 0x000fe20000000000 */
[----:B------:R-:W-:Y:S01]  /*8150*/  BSSY B0, `(.L_x_160) ;  /* 0x00000cc000007945 */ /* 0x000fe20003800000 */
[----:B------:R-:W-:Y:S01]  /*8160*/  USHF.L.U32 UR6, UR6, UR5, URZ ;  /* 0x0000000506067299 */ /* 0x000fe2000800063f */
[C---:B------:R-:W-:Y:S01]  /*8170*/  ISETP.NE.AND P2, PT, R4.reuse, RZ, PT ;  /* 0x000000ff0400720c */ /* 0x040fe20003f45270 */
[----:B------:R-:W-:Y:S01]  /*8180*/  IMAD.MOV.U32 R13, RZ, RZ, 0x1 ;  /* 0x00000001ff0d7424 */ /* 0x000fe200078e00ff */
[----:B------:R-:W-:Y:S01]  /*8190*/  ISETP.NE.OR P0, PT, R4, RZ, !P0 ;  /* 0x000000ff0400720c */ /* 0x000fe20004705670 */
[----:B------:R-:W-:Y:S01]  /*81a0*/  IMAD.MOV.U32 R12, RZ, RZ, RZ ;  /* 0x000000ffff0c7224 */ /* 0x000fe200078e00ff */
[----:B------:R-:W-:Y:S01]  /*81b0*/  LOP3.LUT R11, R18, 0x2, RZ, 0xfc, !PT ;  /* 0x00000002120b7812 */ /* 0x000fe200078efcff */
[----:B------:R-:W-:Y:S01]  /*81c0*/  ULDC UR4, c[0x0][0x600] ;  /* 0x0001800000047ab9 */ /* 0x000fe20000000800 */
[----:B------:R-:W-:Y:S01]  /*81d0*/  UMOV UR7, 0x1 ;  /* 0x0000000100077882 */ /* 0x000fe20000000000 */
[----:B------:R-:W-:-:S02]  /*81e0*/  UIADD3 UR4, UR4, -0x1, URZ ;  /* 0xffffffff04047890 */ /* 0x000fc4000fffe03f */
[----:B------:R-:W-:Y:S02]  /*81f0*/  USHF.L.U32 UR5, UR7, UR5, URZ ;  /* 0x0000000507057299 */ /* 0x000fe4000800063f */
[----:B------:R-:W-:Y:S01]  /*8200*/  ULOP3.LUT UR13, URZ, UR6, URZ, 0x33, !UPT ;  /* 0x000000063f0d7292 */ /* 0x000fe2000f8e333f */
[----:B------:R-:W-:Y:S01]  /*8210*/  ULDC.64 UR22, c[0x0][0x198] ;  /* 0x0000660000167ab9 */ /* 0x000fe20000000a00 */
[----:B0-----:R-:W-:-:S05]  /*8220*/  VIADD R0, R0, 0x7f ;  /* 0x0000007f00007836 */ /* 0x001fca0000000000 */
[----:B------:R-:W-:-:S04]  /*8230*/  SHF.R.S32.HI R3, RZ, 0x1f, R0 ;  /* 0x0000001fff037819 */ /* 0x000fc80000011400 */
[----:B------:R-:W-:Y:S01]  /*8240*/  LEA.HI R3, R3, R0, RZ, 0x7 ;  /* 0x0000000003037211 */ /* 0x000fe200078f38ff */
[----:B------:R-:W-:-:S03]  /*8250*/  IMAD.MOV.U32 R0, RZ, RZ, 0x1 ;  /* 0x00000001ff007424 */ /* 0x000fc600078e00ff */
[----:B------:R-:W-:-:S05]  /*8260*/  SHF.R.S32.HI R3, RZ, 0x7, R3 ;  /* 0x00000007ff037819 */ /* 0x000fca0000011403 */
[----:B------:R-:W-:-:S07]  /*8270*/  VIADD R10, R3, 0x1 ;  /* 0x00000001030a7836 */ /* 0x000fce0000000000 */
.L_x_172:
[----:B------:R-:W-:-:S03]  /*8280*/  UMOV UR6, 0xffffffff ;  /* 0xffffffff00067882 */ /* 0x000fc60000000000 */
[----:B------:R-:W-:Y:S05]  /*8290*/  BRA.DIV UR6, `(.L_x_161) ;  /* 0x0000000e06f07947 */ /* 0x000fea000b800000 */
[----:B------:R-:W-:-:S13]  /*82a0*/  ELECT P6, URZ, PT ;  /* 0x00000000003f782f */ /* 0x000fda00038c0000 */
.L_x_184:
[----:B------:R-:W0:Y:S01]  /*82b0*/  LDC R4, c[0x0][0x28c] ;  /* 0x0000a300ff047b82 */ /* 0x000e220000000800 */
[----:B------:R-:W-:Y:S01]  /*82c0*/  BSSY B1, `(.L_x_162) ;  /* 0x0000043000017945 */ /* 0x000fe20003800000 */
[----:B0-----:R-:W-:-:S13]  /*82d0*/  ISETP.LT.OR P6, PT, R4, 0x1, !P6 ;  /* 0x000000010400780c */ /* 0x001fda00077c1670 */
[----:B------:R-:W-:Y:S05]  /*82e0*/  @P6 BRA `(.L_x_163) ;  /* 0x0000000400006947 */ /* 0x000fea0003800000 */
[----:B------:R-:W-:Y:S02]  /*82f0*/  IMAD.SHL.U32 R19, R19, 0x100, RZ ;  /* 0x0000010013137824 */ /* 0x000fe400078e00ff */
[----:B------:R-:W-:Y:S02]  /*8300*/  IMAD.SHL.U32 R20, R20, 0x40, RZ ;  /* 0x0000004014147824 */ /* 0x000fe400078e00ff */
[----:B------:R-:W-:Y:S02]  /*8310*/  IMAD.MOV.U32 R21, RZ, RZ, RZ ;  /* 0x000000ffff157224 */ /* 0x000fe400078e00ff */
[----:B------:R-:W-:Y:S02]  /*8320*/  IMAD.MOV.U32 R4, RZ, RZ, R10 ;  /* 0x000000ffff047224 */ /* 0x000fe400078e000a */
[----:B------:R-:W-:Y:S02]  /*8330*/  IMAD.MOV.U32 R5, RZ, RZ, R0 ;  /* 0x000000ffff057224 */ /* 0x000fe400078e0000 */
[----:B------:R-:W-:-:S07]  /*8340*/  IMAD.MOV.U32 R6, RZ, RZ, R12 ;  /* 0x000000ffff067224 */ /* 0x000fce00078e000c */
.L_x_167:
[----:B------:R-:W0:Y:S01]  /*8350*/  S2R R14, SR_CgaCtaId ;  /* 0x00000000000e7919 */ /* 0x000e220000008800 */
[----:B------:R-:W-:Y:S01]  /*8360*/  MOV R7, 0x400 ;  /* 0x0000040000077802 */ /* 0x000fe20000000f00 */
[----:B------:R-:W1:Y:S03]  /*8370*/  @!P2 LDC R9, c[0x0][0x500] ;  /* 0x00014000ff09ab82 */ /* 0x000e660000000800 */
[----:B0-----:R-:W-:Y:S02]  /*8380*/  LEA R15, R14, R7, 0x18 ;  /* 0x000000070e0f7211 */ /* 0x001fe400078ec0ff */
[----:B------:R-:W-:-:S03]  /*8390*/  SHF.L.U32 R7, R5, 0x1f, RZ ;  /* 0x0000001f05077819 */ /* 0x000fc600000006ff */
[----:B------:R-:W-:-:S04]  /*83a0*/  IMAD R14, R6, 0x8, R15 ;  /* 0x00000008060e7824 */ /* 0x000fc800078e020f */
[----:B------:R-:W0:Y:S02]  /*83b0*/  SYNCS.PHASECHK.TRANS64.TRYWAIT P1, [R14+URZ+0x28], R7 ;  /* 0x000028070e0075a7 */ /* 0x000e24000802017f */
[----:B01----:R-:W-:Y:S05]  /*83c0*/  @!P1 BRA `(.L_x_164) ;  /* 0x0000000c00c49947 */ /* 0x003fea0003800000 */
.L_x_185:
[----:B0-----:R-:W-:Y:S01]  /*83d0*/  PRMT R7, R11, 0x9910, RZ ;  /* 0x000099100b077816 */ /* 0x001fe200000000ff */
[----:B------:R0:W-:Y:S03]  /*83e0*/  @!P2 SYNCS.ARRIVE.TRANS64 RZ, [R14+URZ], R9 ;  /* 0x000000090effa9a7 */ /* 0x0001e6000800003f */
[----:B------:R-:W-:-:S13]  /*83f0*/  ISETP.NE.AND P1, PT, R7, 0x2, PT ;  /* 0x000000020700780c */ /* 0x000fda0003f25270 */
[----:B0-----:R-:W-:Y:S05]  /*8400*/  @P1 BRA `(.L_x_165) ;  /* 0x0000000000041947 */ /* 0x001fea0003800000 */
[----:B------:R-:W-:Y:S01]  /*8410*/  BPT.TRAP 0x1 ;  /* 0x000000040000795c */ /* 0x000fe20000300000 */
.L_x_165:
[----:B------:R-:W-:Y:S05]  /*8420*/  @P0 BRA `(.L_x_166) ;  /* 0x0000000000040947 */ /* 0x000fea0003800000 */
[----:B------:R-:W-:Y:S01]  /*8430*/  BPT.TRAP 0x1 ;  /* 0x000000040000795c */ /* 0x000fe20000300000 */
.L_x_166:
[C-C-:B------:R-:W-:Y:S01]  /*8440*/  IMAD R7, R6.reuse, 0x10000, R15.reuse ;  /* 0x0001000006077824 */ /* 0x140fe200078e020f */
[----:B------:R-:W-:Y:S01]  /*8450*/  R2UR UR34, R21 ;  /* 0x00000000152272ca */ /* 0x000fe200000e0000 */
[----:B------:R-:W-:Y:S01]  /*8460*/  IMAD R15, R6, 0x4000, R15 ;  /* 0x00004000060f7824 */ /* 0x000fe200078e020f */
[----:B------:R-:W-:Y:S01]  /*8470*/  R2UR UR33, R14 ;  /* 0x000000000e2172ca */ /* 0x000fe200000e0000 */
[----:B------:R-:W-:Y:S01]  /*8480*/  VIADD R4, R4, 0xffffffff ;  /* 0xffffffff04047836 */ /* 0x000fe20000000000 */
[----:B------:R-:W-:Y:S01]  /*8490*/  R2UR UR24, R7 ;  /* 0x00000000071872ca */ /* 0x000fe200000e0000 */
[----:B------:R-:W-:Y:S01]  /*84a0*/  UIADD3 UR6, UP0, UR22, 0xf0, URZ ;  /* 0x000000f016067890 */ /* 0x000fe2000ff1e03f */
[----:B------:R-:W-:Y:S01]  /*84b0*/  R2UR UR8, R15 ;  /* 0x000000000f0872ca */ /* 0x000fe200000e0000 */
[----:B------:R-:W-:Y:S01]  /*84c0*/  UIADD3 UR30, UP1, UR22, 0x1f0, URZ ;  /* 0x000001f0161e7890 */ /* 0x000fe2000ff3e03f */
[----:B------:R-:W-:Y:S01]  /*84d0*/  R2UR UR36, R8 ;  /* 0x00000000082472ca */ /* 0x000fe200000e0000 */
[----:B------:R-:W-:Y:S01]  /*84e0*/  UIADD3.X UR7, URZ, UR23, URZ, UP0, !UPT ;  /* 0x000000173f077290 */ /* 0x000fe200087fe43f */
[----:B------:R-:W-:Y:S01]  /*84f0*/  R2UR UR35, R19 ;  /* 0x00000000132372ca */ /* 0x000fe200000e0000 */
[----:B------:R-:W-:Y:S01]  /*8500*/  UIADD3.X UR31, URZ, UR23, URZ, UP1, !UPT ;  /* 0x000000173f1f7290 */ /* 0x000fe20008ffe43f */
[----:B------:R-:W-:Y:S01]  /*8510*/  R2UR UR19, R20 ;  /* 0x00000000141372ca */ /* 0x000fe200000e0000 */
[----:B------:R-:W-:Y:S01]  /*8520*/  UIADD3 UR26, UR34, 0x40, URZ ;  /* 0x00000040221a7890 */ /* 0x000fe2000fffe03f */
[----:B------:R-:W-:Y:S01]  /*8530*/  ISETP.GT.AND P3, PT, R4, 0x1, PT ;  /* 0x000000010400780c */ /* 0x000fe20003f64270 */
[----:B------:R-:W-:Y:S01]  /*8540*/  VIADD R6, R6, 0x1 ;  /* 0x0000000106067836 */ /* 0x000fe20000000000 */
[----:B------:R-:W-:Y:S01]  /*8550*/  UMOV UR14, 0x0 ;  /* 0x00000000000e7882 */ /* 0x000fe20000000000 */
[----:B------:R-:W-:Y:S01]  /*8560*/  UIADD3 UR32, UR24, 0x100, URZ ;  /* 0x0000010018207890 */ /* 0x000fe2000fffe03f */
[----:B------:R-:W-:Y:S01]  /*8570*/  VIADD R21, R21, 0x80 ;  /* 0x0000008015157836 */ /* 0x000fe20000000000 */
[----:B------:R-:W-:Y:S01]  /*8580*/  UIADD3 UR24, UR24, 0x8100, URZ ;  /* 0x0000810018187890 */ /* 0x000fe2000fffe03f */
[----:B------:R-:W-:Y:S01]  /*8590*/  ISETP.NE.AND P1, PT, R6, 0x5, PT ;  /* 0x000000050600780c */ /* 0x000fe20003f25270 */
[----:B------:R-:W-:-:S02]  /*85a0*/  UIADD3 UR16, UR8, 0x50100, URZ ;  /* 0x0005010008107890 */ /* 0x000fc4000fffe03f */
[----:B------:R-:W-:Y:S01]  /*85b0*/  UIADD3 UR8, UR8, 0x52100, URZ ;  /* 0x0005210008087890 */ /* 0x000fe2000fffe03f */
[----:B------:R-:W-:Y:S01]  /*85c0*/  SEL R14, RZ, 0x1, P1 ;  /* 0x00000001ff0e7807 */ /* 0x000fe20000800000 */
[----:B------:R-:W-:Y:S01]  /*85d0*/  UMOV UR15, 0x10000000 ;  /* 0x10000000000f7882 */ /* 0x000fe20000000000 */
[----:B------:R-:W-:Y:S01]  /*85e0*/  UMOV UR25, UR33 ;  /* 0x0000002100197c82 */ /* 0x000fe20008000000 */
[----:B------:R-:W-:Y:S01]  /*85f0*/  UMOV UR28, UR36 ;  /* 0x00000024001c7c82 */ /* 0x000fe20008000000 */
[----:B------:R-:W-:Y:S01]  /*8600*/  UMOV UR27, UR35 ;  /* 0x00000023001b7c82 */ /* 0x000fe20008000000 */
[----:B------:R-:W-:Y:S01]  /*8610*/  UMOV UR17, UR33 ;  /* 0x0000002100117c82 */ /* 0x000fe20008000000 */
[----:B------:R-:W-:Y:S01]  /*8620*/  UMOV UR18, UR34 ;  /* 0x0000002200127c82 */ /* 0x000fe20008000000 */
[----:B------:R-:W-:Y:S01]  /*8630*/  UMOV UR20, UR36 ;  /* 0x0000002400147c82 */ /* 0x000fe20008000000 */
[----:B------:R0:W-:Y:S01]  /*8640*/  UTMALDG.3D [UR32], [UR6], desc[UR14] ;  /* 0x00000e20060075b4 */ /* 0x0001e20008011000 */
[----:B------:R-:W-:Y:S01]  /*8650*/  UMOV UR9, UR33 ;  /* 0x0000002100097c82 */ /* 0x000fe20008000000 */
[----:B------:R-:W-:Y:S01]  /*8660*/  UMOV UR11, UR19 ;  /* 0x00000013000b7c82 */ /* 0x000fe20008000000 */
[----:B------:R-:W-:Y:S01]  /*8670*/  UMOV UR12, UR36 ;  /* 0x00000024000c7c82 */ /* 0x000fe20008000000 */
[----:B------:R-:W-:Y:S01]  /*8680*/  UMOV UR10, UR26 ;  /* 0x0000001a000a7c82 */ /* 0x000fe20008000000 */
[----:B------:R-:W-:-:S02]  /*8690*/  LOP3.LUT R5, R5, R14, RZ, 0x3c, !PT ;  /* 0x0000000e05057212 */ /* 0x000fc400078e3cff */
[----:B------:R-:W-:Y:S01]  /*86a0*/  SEL R6, R6, RZ, P1 ;  /* 0x000000ff06067207 */ /* 0x000fe20000800000 */
[----:B------:R0:W-:Y:S01]  /*86b0*/  UTMALDG.3D [UR24], [UR6], desc[UR14] ;  /* 0x00000e18060075b4 */ /* 0x0001e20008011000 */
[----:B------:R0:W-:Y:S01]  /*86c0*/  UTMALDG.3D [UR16], [UR30], desc[UR14] ;  /* 0x00000e101e0075b4 */ /* 0x0001e20008011000 */
[----:B------:R0:W-:Y:S02]  /*86d0*/  UTMALDG.3D [UR8], [UR30], desc[UR14] ;  /* 0x00000e081e0075b4 */ /* 0x0001e40008011000 */
[----:B0-----:R-:W-:Y:S05]  /*86e0*/  @P3 BRA `(.L_x_167) ;  /* 0xfffffffc00183947 */ /* 0x001fea000383ffff */
.L_x_163:
[----:B------:R-:W-:Y:S05]  /*86f0*/  BSYNC B1 ;  /* 0x0000000000017941 */ /* 0x000fea0003800000 */
.L_x_162:
[----:B------:R-:W-:Y:S01]  /*8700*/  LOP3.LUT P3, RZ, R13, 0xff, RZ, 0xc0, !PT ;  /* 0x000000ff0dff7812 */ /* 0x000fe2000786c0ff */
[----:B------:R-:W-:Y:S01]  /*8710*/  IMAD.IADD R12, R3, 0x1, R12 ;  /* 0x00000001030c7824 */ /* 0x000fe200078e020c */
[----:B------:R-:W-:Y:S01]  /*8720*/  IADD3 R16, P4, R16, UR38, RZ ;  /* 0x0000002610107c10 */ /* 0x000fe2000ff9e0ff */
[----:B------:R-:W-:Y:S01]  /*8730*/  ULDC.64 UR6, c[0x0][0x650] ;  /* 0x0001940000067ab9 */ /* 0x000fe20000000a00 */
[----:B------:R-:W-:Y:S01]  /*8740*/  BSSY B1, `(.L_x_168) ;  /* 0x000006a000017945 */ /* 0x000fe20003800000 */
[----:B------:R-:W-:Y:S01]  /*8750*/  IMAD.MOV.U32 R19, RZ, RZ, -0x1 ;  /* 0xffffffffff137424 */ /* 0x000fe200078e00ff */
[----:B------:R-:W-:Y:S01]  /*8760*/  ISETP.GT.U32.AND P1, PT, R12, 0x4, PT ;  /* 0x000000040c00780c */ /* 0x000fe20003f24070 */
[----:B------:R-:W-:Y:S01]  /*8770*/  IMAD.MOV.U32 R20, RZ, RZ, -0x1 ;  /* 0xffffffffff147424 */ /* 0x000fe200078e00ff */
[----:B------:R-:W-:Y:S01]  /*8780*/  IADD3.X R17, R17, UR41, RZ, P4, !PT ;  /* 0x0000002911117c10 */ /* 0x000fe2000a7fe4ff */
[----:B------:R-:W-:Y:S01]  /*8790*/  IMAD.MOV.U32 R8, RZ, RZ, -0x1 ;  /* 0xffffffffff087424 */ /* 0x000fe200078e00ff */
[----:B------:R-:W-:-:S02]  /*87a0*/  ISETP.LT.U32.AND P1, PT, R3, 0x5, P1 ;  /* 0x000000050300780c */ /* 0x000fc40000f21070 */
[----:B------:R-:W-:Y:S01]  /*87b0*/  PRMT R13, RZ, 0x7610, R13 ;  /* 0x00007610ff0d7816 */ /* 0x000fe2000000000d */
[----:B------:R-:W0:Y:S01]  /*87c0*/  @P3 S2R R5, SR_CgaCtaId ;  /* 0x0000000000053919 */ /* 0x000e220000008800 */
[----:B------:R-:W-:-:S04]  /*87d0*/  @P3 MOV R4, 0x400 ;  /* 0x0000040000043802 */ /* 0x000fc80000000f00 */
[----:B0-----:R-:W-:Y:S01]  /*87e0*/  @P3 LEA R6, R5, R4, 0x18 ;  /* 0x0000000405063211 */ /* 0x001fe200078ec0ff */
[----:B------:R-:W-:-:S03]  /*87f0*/  IMAD.WIDE.U32 R4, R12, -0x33333333, RZ ;  /* 0xcccccccd0c047825 */ /* 0x000fc600078e00ff */
[----:B------:R0:W-:Y:S01]  /*8800*/  @P3 SYNCS.ARRIVE.TRANS64.A1T0 RZ, [R6+URZ+0x68], RZ ;  /* 0x000068ff06ff39a7 */ /* 0x0001e2000810003f */
[----:B------:R-:W-:Y:S02]  /*8810*/  ISETP.GE.U32.AND P3, PT, R3, 0x5, PT ;  /* 0x000000050300780c */ /* 0x000fe40003f66070 */
[----:B------:R-:W-:Y:S02]  /*8820*/  SHF.R.U32.HI R7, RZ, 0x2, R5 ;  /* 0x00000002ff077819 */ /* 0x000fe40000011605 */
[----:B------:R-:W-:Y:S02]  /*8830*/  SEL R5, RZ, 0x1, !P1 ;  /* 0x00000001ff057807 */ /* 0x000fe40004800000 */
[----:B------:R-:W-:Y:S01]  /*8840*/  ISETP.GE.U32.AND P1, PT, R16, UR6, PT ;  /* 0x0000000610007c0c */ /* 0x000fe2000bf26070 */
[----:B------:R-:W-:Y:S01]  /*8850*/  IMAD R12, R7, -0x5, R12 ;  /* 0xfffffffb070c7824 */ /* 0x000fe200078e020c */
[----:B------:R-:W-:Y:S02]  /*8860*/  LOP3.LUT R0, R0, R5, RZ, 0x3c, !PT ;  /* 0x0000000500007212 */ /* 0x000fe400078e3cff */
[----:B------:R-:W-:-:S02]  /*8870*/  ISETP.GE.U32.AND.EX P1, PT, R17, UR7, PT, P1 ;  /* 0x0000000711007c0c */ /* 0x000fc4000bf26110 */
[----:B------:R-:W-:Y:S02]  /*8880*/  PRMT R4, RZ, 0x7610, R4 ;  /* 0x00007610ff047816 */ /* 0x000fe40000000004 */
[----:B------:R-:W-:-:S09]  /*8890*/  @P3 LOP3.LUT R0, R0, 0x1, R7, 0x78, !PT ;  /* 0x0000000100003812 */ /* 0x000fd200078e7807 */
[----:B0-----:R-:W-:Y:S05]  /*88a0*/  @P1 BRA `(.L_x_169) ;  /* 0x00000004004c1947 */ /* 0x001fea0003800000 */
[----:B------:R-:W-:Y:S01]  /*88b0*/  ULDC.64 UR6, c[0x0][0x628] ;  /* 0x00018a0000067ab9 */ /* 0x000fe20000000a00 */
[----:B------:R-:W0:Y:S01]  /*88c0*/  S2R R15, SR_CTAID.X ;  /* 0x00000000000f7919 */ /* 0x000e220000002500 */
[----:B------:R-:W-:Y:S01]  /*88d0*/  ISETP.NE.U32.AND P1, PT, RZ, UR6, PT ;  /* 0x00000006ff007c0c */ /* 0x000fe2000bf25070 */
[----:B------:R-:W-:Y:S01]  /*88e0*/  ULDC UR9, c[0x0][0x630] ;  /* 0x00018c0000097ab9 */ /* 0x000fe20000000800 */
[----:B------:R-:W-:Y:S01]  /*88f0*/  IMAD.MOV.U32 R4, RZ, RZ, R16 ;  /* 0x000000ffff047224 */ /* 0x000fe200078e0010 */
[----:B------:R-:W1:Y:S01]  /*8900*/  S2R R14, SR_CTAID.Y ;  /* 0x00000000000e7919 */ /* 0x000e620000002600 */
[----:B------:R-:W-:Y:S01]  /*8910*/  ISETP.NE.AND.EX P1, PT, RZ, UR7, PT, P1 ;  /* 0x00000007ff007c0c */ /* 0x000fe2000bf25310 */
[----:B------:R-:W-:-:S12]  /*8920*/  IMAD.MOV.U32 R5, RZ, RZ, R17 ;  /* 0x000000ffff057224 */ /* 0x000fd800078e0011 */
[----:B------:R-:W-:Y:S05]  /*8930*/  @!P1 BRA `(.L_x_170) ;  /* 0x0000000000289947 */ /* 0x000fea0003800000 */
[----:B------:R-:W-:Y:S02]  /*8940*/  ULDC UR8, c[0x0][0x634] ;  /* 0x00018d0000087ab9 */ /* 0x000fe40000000800 */
[----:B------:R-:W-:-:S05]  /*8950*/  IADD3 R9, P1, R16, UR8, RZ ;  /* 0x0000000810097c10 */ /* 0x000fca000ff3e0ff */
[----:B------:R-:W-:-:S04]  /*8960*/  IMAD.X R19, RZ, RZ, R17, P1 ;  /* 0x000000ffff137224 */ /* 0x000fc800008e0611 */
[----:B------:R-:W-:-:S04]  /*8970*/  IMAD.WIDE.U32 R6, R19, UR6, RZ ;  /* 0x0000000613067c25 */ /* 0x000fc8000f8e00ff */
[----:B------:R-:W-:-:S04]  /*8980*/  IMAD.WIDE.U32 R6, P1, R9, UR7, R6 ;  /* 0x0000000709067c25 */ /* 0x000fc8000f820006 */
[----:B------:R-:W-:-:S04]  /*8990*/  IMAD.WIDE.U32 R8, R9, UR6, RZ ;  /* 0x0000000609087c25 */ /* 0x000fc8000f8e00ff */
[----:B------:R-:W-:Y:S01]  /*89a0*/  IMAD.X R5, RZ, RZ, RZ, P1 ;  /* 0x000000ffff057224 */ /* 0x000fe200008e06ff */
[----:B------:R-:W-:Y:S01]  /*89b0*/  IADD3 RZ, P1, R9, R6, RZ ;  /* 0x0000000609ff7210 */ /* 0x000fe20007f3e0ff */
[----:B------:R-:W-:-:S04]  /*89c0*/  IMAD.MOV.U32 R4, RZ, RZ, R7 ;  /* 0x000000ffff047224 */ /* 0x000fc800078e0007 */
[----:B------:R-:W-:-:S08]  /*89d0*/  IMAD.WIDE.U32.X R4, R19, UR7, R4, P1 ;  /* 0x0000000713047c25 */ /* 0x000fd000088e0404 */
.L_x_170:
[--C-:B------:R-:W-:Y:S01]  /*89e0*/  SHF.R.U64 R8, R4, UR9, R5.reuse ;  /* 0x0000000904087c19 */ /* 0x100fe20008001205 */
[----:B------:R-:W-:Y:S01]  /*89f0*/  ULDC.64 UR6, c[0x0][0x620] ;  /* 0x0001880000067ab9 */ /* 0x000fe20000000a00 */
[----:B------:R-:W-:Y:S01]  /*8a00*/  SHF.R.U32.HI R4, RZ, UR9, R5 ;  /* 0x00000009ff047c19 */ /* 0x000fe20008011605 */
[----:B------:R-:W2:Y:S01]  /*8a10*/  LDC R24, c[0x0][0x144] ;  /* 0x00005100ff187b82 */ /* 0x000ea20000000800 */
[----:B------:R-:W-:Y:S01]  /*8a20*/  IADD3 R7, P1, RZ, -R8, RZ ;  /* 0x80000008ff077210 */ /* 0x000fe20007f3e0ff */
[----:B------:R-:W-:Y:S01]  /*8a30*/  ULDC.64 UR10, c[0x0][0x640] ;  /* 0x00019000000a7ab9 */ /* 0x000fe20000000a00 */
[----:B0-----:R-:W-:Y:S01]  /*8a40*/  I2FP.F32.U32 R9, R15 ;  /* 0x0000000f00097245 */ /* 0x001fe20000201000 */
[----:B------:R-:W-:Y:S02]  /*8a50*/  ULDC UR8, c[0x0][0x608] ;  /* 0x0001820000087ab9 */ /* 0x000fe40000000800 */
[----:B------:R-:W-:Y:S01]  /*8a60*/  IMAD.X R4, RZ, RZ, ~R4, P1 ;  /* 0x000000ffff047224 */ /* 0x000fe200008e0e04 */
[----:B------:R-:W-:Y:S01]  /*8a70*/  ISETP.NE.U32.AND P1, PT, RZ, UR10, PT ;  /* 0x0000000aff007c0c */ /* 0x000fe2000bf25070 */
[----:B------:R-:W0:Y:S02]  /*8a80*/  LDC R21, c[0x0][0x148] ;  /* 0x00005200ff157b82 */ /* 0x000e240000000800 */
[----:B------:R-:W-:Y:S01]  /*8a90*/  IMAD R6, R4, UR6, RZ ;  /* 0x0000000604067c24 */ /* 0x000fe2000f8e02ff */
[----:B------:R-:W-:Y:S01]  /*8aa0*/  ISETP.NE.AND.EX P1, PT, RZ, UR11, PT, P1 ;  /* 0x0000000bff007c0c */ /* 0x000fe2000bf25310 */
[----:B------:R-:W-:Y:S01]  /*8ab0*/  IMAD.WIDE.U32 R4, R7, UR6, R16 ;  /* 0x0000000607047c25 */ /* 0x000fe2000f8e0010 */
[----:B------:R-:W-:-:S03]  /*8ac0*/  ULDC UR6, c[0x0][0x150] ;  /* 0x0000540000067ab9 */ /* 0x000fc60000000800 */
[----:B------:R-:W-:Y:S02]  /*8ad0*/  IMAD R7, R7, UR7, R6 ;  /* 0x0000000707077c24 */ /* 0x000fe4000f8e0206 */
[----:B------:R-:W-:Y:S01]  /*8ae0*/  FMUL R6, R9, UR6 ;  /* 0x0000000609067c20 */ /* 0x000fe20008400000 */
[----:B------:R-:W-:Y:S01]  /*8af0*/  ULDC UR6, c[0x0][0x618] ;  /* 0x0001860000067ab9 */ /* 0x000fe20000000800 */
[----:B------:R-:W-:Y:S01]  /*8b00*/  ULDC UR7, c[0x0][0x154] ;  /* 0x0000550000077ab9 */ /* 0x000fe20000000800 */
[----:B------:R-:W-:-:S03]  /*8b10*/  IMAD.IADD R5, R5, 0x1, R7 ;  /* 0x0000000105057824 */ /* 0x000fc600078e0207 */
[----:B------:R-:W3:Y:S02]  /*8b20*/  F2I.U32.TRUNC.NTZ R6, R6 ;  /* 0x0000000600067305 */ /* 0x000ee4000020f000 */
[----:B------:R-:W-:Y:S02]  /*8b30*/  SHF.R.U64 R9, R4, UR6, R5 ;  /* 0x0000000604097c19 */ /* 0x000fe40008001205 */
[----:B-1----:R-:W-:-:S05]  /*8b40*/  I2FP.F32.U32 R4, R14 ;  /* 0x0000000e00047245 */ /* 0x002fca0000201000 */
[----:B------:R-:W-:Y:S01]  /*8b50*/  FMUL R22, R4, UR7 ;  /* 0x0000000704167c20 */ /* 0x000fe20008400000 */
[----:B------:R-:W-:Y:S01]  /*8b60*/  SHF.R.U32.HI R4, RZ, UR6, R5 ;  /* 0x00000006ff047c19 */ /* 0x000fe20008011605 */
[----:B------:R-:W-:-:S03]  /*8b70*/  ULDC UR6, c[0x0][0x658] ;  /* 0x0001960000067ab9 */ /* 0x000fc60000000800 */
[--C-:B------:R-:W-:Y:S01]  /*8b80*/  SHF.R.U64 R20, R9, UR8, R4.reuse ;  /* 0x0000000809147c19 */ /* 0x100fe20008001204 */
[----:B------:R-:W1:Y:S01]  /*8b90*/  F2I.U32.TRUNC.NTZ R22, R22 ;  /* 0x0000001600167305 */ /* 0x000e62000020f000 */
[----:B------:R-:W-:Y:S01]  /*8ba0*/  SHF.R.U32.HI R5, RZ, UR8, R4 ;  /* 0x00000008ff057c19 */ /* 0x000fe20008011604 */
[----:B---3--:R-:W-:-:S03]  /*8bb0*/  IMAD.MOV R6, RZ, RZ, -R6 ;  /* 0x000000ffff067224 */ /* 0x008fc600078e0a06 */
[----:B------:R-:W-:Y:S01]  /*8bc0*/  SHF.R.U64 R19, R20, UR6, R5 ;  /* 0x0000000614137c19 */ /* 0x000fe20008001205 */
[----:B--2---:R-:W-:Y:S01]  /*8bd0*/  IMAD R15, R24, R6, R15 ;  /* 0x00000006180f7224 */ /* 0x004fe200078e020f */
[----:B------:R-:W-:-:S03]  /*8be0*/  SHF.R.U32.HI R23, RZ, UR6, R5 ;  /* 0x00000006ff177c19 */ /* 0x000fc60008011605 */
[----:B------:R-:W-:Y:S02]  /*8bf0*/  IMAD.MOV.U32 R4, RZ, RZ, R19 ;  /* 0x000000ffff047224 */ /* 0x000fe400078e0013 */
[----:B------:R-:W-:Y:S01]  /*8c00*/  IMAD.MOV.U32 R5, RZ, RZ, R23 ;  /* 0x000000ffff057224 */ /* 0x000fe200078e0017 */
[----:B-1----:R-:W-:Y:S06]  /*8c10*/  @!P1 BRA `(.L_x_171) ;  /* 0x0000000000289947 */ /* 0x002fec0003800000 */
[----:B------:R-:W-:Y:S02]  /*8c20*/  ULDC UR6, c[0x0][0x64c] ;  /* 0x0001930000067ab9 */ /* 0x000fe40000000800 */
[----:B------:R-:W-:-:S05]  /*8c30*/  IADD3 R5, P1, R19, UR6, RZ ;  /* 0x0000000613057c10 */ /* 0x000fca000ff3e0ff */
[----:B------:R-:W-:-:S04]  /*8c40*/  IMAD.X R23, RZ, RZ, R23, P1 ;  /* 0x000000ffff177224 */ /* 0x000fc800008e0617 */
[----:B------:R-:W-:-:S04]  /*8c50*/  IMAD.WIDE.U32 R6, R23, UR10, RZ ;  /* 0x0000000a17067c25 */ /* 0x000fc8000f8e00ff */
[----:B------:R-:W-:-:S04]  /*8c60*/  IMAD.WIDE.U32 R6, P1, R5, UR11, R6 ;  /* 0x0000000b05067c25 */ /* 0x000fc8000f820006 */
[----:B------:R-:W-:-:S04]  /*8c70*/  IMAD.WIDE.U32 R4, R5, UR10, RZ ;  /* 0x0000000a05047c25 */ /* 0x000fc8000f8e00ff */
[----:B------:R-:W-:Y:S01]  /*8c80*/  IMAD.MOV.U32 R4, RZ, RZ, R7 ;  /* 0x000000ffff047224 */ /* 0x000fe200078e0007 */
[----:B------:R-:W-:Y:S01]  /*8c90*/  IADD3 RZ, P3, R5, R6, RZ ;  /* 0x0000000605ff7210 */ /* 0x000fe20007f7e0ff */
[----:B------:R-:W-:-:S04]  /*8ca0*/  IMAD.X R5, RZ, RZ, RZ, P1 ;  /* 0x000000ffff057224 */ /* 0x000fc800008e06ff */
[----:B------:R-:W-:-:S08]  /*8cb0*/  IMAD.WIDE.U32.X R4, R23, UR11, R4, P3 ;  /* 0x0000000b17047c25 */ /* 0x000fd000098e0404 */
.L_x_171:
[----:B------:R-:W-:Y:S01]  /*8cc0*/  ISETP.NE.AND P1, PT, R2, 0x1, PT ;  /* 0x000000010200780c */ /* 0x000fe20003f25270 */
[----:B------:R-:W-:Y:S01]  /*8cd0*/  ULDC UR6, c[0x0][0x648] ;  /* 0x0001920000067ab9 */ /* 0x000fe20000000800 */
[----:B------:R-:W-:Y:S01]  /*8ce0*/  LOP3.LUT R20, R20, UR13, RZ, 0xc0, !PT ;  /* 0x0000000d14147c12 */ /* 0x000fe2000f8ec0ff */
[----:B------:R-:W-:Y:S01]  /*8cf0*/  IMAD.MOV R22, RZ, RZ, -R22 ;  /* 0x000000ffff167224 */ /* 0x000fe200078e0a16 */
[----:B------:R-:W-:Y:S01]  /*8d00*/  SHF.R.U64 R5, R4, UR6, R5 ;  /* 0x0000000604057c19 */ /* 0x000fe20008001205 */
[----:B------:R-:W-:Y:S01]  /*8d10*/  ULDC UR6, c[0x0][0x638] ;  /* 0x00018e0000067ab9 */ /* 0x000fe20000000800 */
[----:B------:R-:W-:Y:S01]  /*8d20*/  LOP3.LUT R6, R9, UR4, RZ, 0xc0, !PT ;  /* 0x0000000409067c12 */ /* 0x000fe2000f8ec0ff */
[----:B------:R-:W-:Y:S02]  /*8d30*/  ULDC UR7, c[0x0][0x610] ;  /* 0x0001840000077ab9 */ /* 0x000fe40000000800 */
[----:B------:R-:W-:Y:S02]  /*8d40*/  IMAD.MOV R4, RZ, RZ, -R5 ;  /* 0x000000ffff047224 */ /* 0x000fe400078e0a05 */
[----:B------:R-:W-:-:S02]  /*8d50*/  IMAD R20, R5, UR5, R20 ;  /* 0x0000000505147c24 */ /* 0x000fc4000f8e0214 */
[----:B0-----:R-:W-:Y:S02]  /*8d60*/  @P1 IMAD R15, R21, R22, R14 ;  /* 0x00000016150f1224 */ /* 0x001fe400078e020e */
[----:B------:R-:W-:Y:S01]  /*8d70*/  IMAD R19, R4, UR6, R19 ;  /* 0x0000000604137c24 */ /* 0x000fe2000f8e0213 */
[----:B------:R-:W-:Y:S01]  /*8d80*/  ULDC UR6, c[0x0][0x600] ;  /* 0x0001800000067ab9 */ /* 0x000fe20000000800 */
[----:B------:R-:W-:Y:S02]  /*8d90*/  IMAD R15, R20, UR7, R15 ;  /* 0x00000007140f7c24 */ /* 0x000fe4000f8e020f */
[----:B------:R-:W-:Y:S02]  /*8da0*/  IMAD R6, R19, UR6, R6 ;  /* 0x0000000613067c24 */ /* 0x000fe4000f8e0206 */
[----:B------:R-:W-:-:S03]  /*8db0*/  IMAD.MOV.U32 R4, RZ, RZ, 0x1 ;  /* 0x00000001ff047424 */ /* 0x000fc600078e00ff */
[----:B------:R-:W-:Y:S02]  /*8dc0*/  SEL R20, R6, R15, !P1 ;  /* 0x0000000f06147207 */ /* 0x000fe40004800000 */
[----:B------:R-:W-:-:S07]  /*8dd0*/  SEL R19, R15, R6, !P1 ;  /* 0x000000060f137207 */ /* 0x000fce0004800000 */
.L_x_169:
[----:B------:R-:W-:Y:S05]  /*8de0*/  BSYNC B1 ;  /* 0x0000000000017941 */ /* 0x000fea0003800000 */
.L_x_168:
[----:B------:R-:W-:-:S13]  /*8df0*/  LOP3.LUT P1, RZ, R4, 0xff, RZ, 0xc0, !PT ;  /* 0x000000ff04ff7812 */ /* 0x000fda000782c0ff */
[----:B------:R-:W-:Y:S05]  /*8e00*/  @P1 BRA `(.L_x_172) ;  /* 0xfffffff4001c1947 */ /* 0x000fea000383ffff */
[----:B------:R-:W-:Y:S05]  /*8e10*/  BSYNC B0 ;  /* 0x0000000000007941 */ /* 0x000fea0003800000 */
.L_x_160:
[----:B------:R-:W-:-:S03]  /*8e20*/  UMOV UR6, 0xffffffff ;  /* 0xffffffff00067882 */ /* 0x000fc60000000000 */
[----:B------:R-:W-:Y:S05]  /*8e30*/  BRA.DIV UR6, `(.L_x_173) ;  /* 0x00000006063c7947 */ /* 0x000fea000b800000 */
[----:B------:R-:W-:-:S13]  /*8e40*/  ELECT P6, URZ, PT ;  /* 0x00000000003f782f */ /* 0x000fda00038c0000 */
.L_x_188:
[----:B------:R-:W-:Y:S04]  /*8e50*/  BSSY B0, `(.L_x_174) ;  /* 0x0000034000007945 */ /* 0x000fe80003800000 */
[----:B------:R-:W-:Y:S05]  /*8e60*/  @!P6 BRA `(.L_x_175) ;  /* 0x0000000000c8e947 */ /* 0x000fea0003800000 */
[----:B------:R-:W-:-:S04]  /*8e70*/  LOP3.LUT R18, R18, 0x2, RZ, 0xfc, !PT ;  /* 0x0000000212127812 */ /* 0x000fc800078efcff */
[----:B------:R-:W-:-:S13]  /*8e80*/  ISETP.NE.AND P0, PT, R18, 0x3, PT ;  /* 0x000000031200780c */ /* 0x000fda0003f05270 */
[----:B------:R-:W-:Y:S05]  /*8e90*/  @!P0 BRA `(.L_x_176) ;  /* 0x0000000000048947 */ /* 0x000fea0003800000 */
[----:B------:R-:W-:Y:S01]  /*8ea0*/  BPT.TRAP 0x1 ;  /* 0x000000040000795c */ /* 0x000fe20000300000 */
.L_x_176:
[----:B------:R-:W0:Y:S01]  /*8eb0*/  S2R R3, SR_CgaCtaId ;  /* 0x0000000000037919 */ /* 0x000e220000008800 */
[----:B------:R-:W-:-:S04]  /*8ec0*/  MOV R2, 0x400 ;  /* 0x0000040000027802 */ /* 0x000fc80000000f00 */
[----:B0-----:R-:W-:Y:S02]  /*8ed0*/  LEA R3, R3, R2, 0x18 ;  /* 0x0000000203037211 */ /* 0x001fe400078ec0ff */
[----:B------:R-:W-:-:S03]  /*8ee0*/  SHF.L.U32 R2, R0, 0x1f, RZ ;  /* 0x0000001f00027819 */ /* 0x000fc600000006ff */
[----:B------:R-:W-:-:S04]  /*8ef0*/  VIADD R3, R3, 0x28 ;  /* 0x0000002803037836 */ /* 0x000fc80000000000 */
[C---:B------:R-:W-:Y:S02]  /*8f00*/  IMAD R7, R12.reuse, 0x8, R3 ;  /* 0x000000080c077824 */ /* 0x040fe400078e0203 */
[----:B------:R-:W-:Y:S02]  /*8f10*/  VIADD R12, R12, 0x1 ;  /* 0x000000010c0c7836 */ /* 0x000fe40000000000 */
[----:B------:R-:W0:Y:S03]  /*8f20*/  SYNCS.PHASECHK.TRANS64.TRYWAIT P0, [R7+URZ], R2 ;  /* 0x00000002070075a7 */ /* 0x000e26000800017f */
[----:B------:R-:W-:-:S04]  /*8f30*/  ISETP.NE.AND P1, PT, R12, 0x5, PT ;  /* 0x000000050c00780c */ /* 0x000fc80003f25270 */
[----:B------:R-:W-:Y:S02]  /*8f40*/  SEL R5, RZ, 0x1, P1 ;  /* 0x00000001ff057807 */ /* 0x000fe40000800000 */
[----:B------:R-:W-:Y:S02]  /*8f50*/  SEL R12, R12, RZ, P1 ;  /* 0x000000ff0c0c7207 */ /* 0x000fe40000800000 */
[----:B------:R-:W-:-:S03]  /*8f60*/  LOP3.LUT R5, R0, R5, RZ, 0x3c, !PT ;  /* 0x0000000500057212 */ /* 0x000fc600078e3cff */
[----:B------:R-:W-:Y:S01]  /*8f70*/  IMAD R9, R12, 0x8, R3 ;  /* 0x000000080c097824 */ /* 0x000fe200078e0203 */
[----:B------:R-:W-:Y:S01]  /*8f80*/  SHF.L.U32 R4, R5, 0x1f, RZ ;  /* 0x0000001f05047819 */ /* 0x000fe200000006ff */
[----:B0-----:R-:W-:Y:S06]  /*8f90*/  @!P0 BRA `(.L_x_177) ;  /* 0x0000000400048947 */ /* 0x001fec0003800000 */
.L_x_189:
[----:B------:R-:W1:Y:S01]  /*8fa0*/  SYNCS.PHASECHK.TRANS64.TRYWAIT P0, [R9+URZ], R4 ;  /* 0x00000004090075a7 */ /* 0x000e62000800017f */
[----:B------:R-:W-:-:S05]  /*8fb0*/  VIADD R0, R12, 0x1 ;  /* 0x000000010c007836 */ /* 0x000fca0000000000 */
[----:B------:R-:W-:-:S04]  /*8fc0*/  ISETP.NE.AND P1, PT, R0, 0x5, PT ;  /* 0x000000050000780c */ /* 0x000fc80003f25270 */
[----:B0-----:R-:W-:Y:S02]  /*8fd0*/  SEL R2, RZ, 0x1, P1 ;  /* 0x00000001ff027807 */ /* 0x001fe40000800000 */
[----:B------:R-:W-:Y:S02]  /*8fe0*/  SEL R0, R0, RZ, P1 ;  /* 0x000000ff00007207 */ /* 0x000fe40000800000 */
[----:B------:R-:W-:-:S03]  /*8ff0*/  LOP3.LUT R7, R5, R2, RZ, 0x3c, !PT ;  /* 0x0000000205077212 */ /* 0x000fc600078e3cff */
[----:B------:R-:W-:Y:S01]  /*9000*/  IMAD R6, R0, 0x8, R3 ;  /* 0x0000000800067824 */ /* 0x000fe200078e0203 */
[----:B------:R-:W-:Y:S01]  /*9010*/  SHF.L.U32 R5, R7, 0x1f, RZ ;  /* 0x0000001f07057819 */ /* 0x000fe200000006ff */
[----:B-1----:R-:W-:Y:S06]  /*9020*/  @!P0 BRA `(.L_x_178) ;  /* 0x0000000000f48947 */ /* 0x002fec0003800000 */
.L_x_190:
[----:B------:R-:W1:Y:S01]  /*9030*/  SYNCS.PHASECHK.TRANS64.TRYWAIT P0, [R6+URZ], R5 ;  /* 0x00000005060075a7 */ /* 0x000e62000800017f */
[----:B------:R-:W-:-:S05]  /*9040*/  VIADD R0, R0, 0x1 ;  /* 0x0000000100007836 */ /* 0x000fca0000000000 */
[----:B------:R-:W-:-:S04]  /*9050*/  ISETP.NE.AND P1, PT, R0, 0x5, PT ;  /* 0x000000050000780c */ /* 0x000fc80003f25270 */
[----:B------:R-:W-:Y:S02]  /*9060*/  SEL R2, RZ, 0x1, P1 ;  /* 0x00000001ff027807 */ /* 0x000fe40000800000 */
[----:B------:R-:W-:Y:S02]  /*9070*/  SEL R0, R0, RZ, P1 ;  /* 0x000000ff00007207 */ /* 0x000fe40000800000 */
[----:B------:R-:W-:-:S03]  /*9080*/  LOP3.LUT R7, R7, R2, RZ, 0x3c, !PT ;  /* 0x0000000207077212 */ /* 0x000fc600078e3cff */
[----:B0-----:R-:W-:Y:S01]  /*9090*/  IMAD R9, R0, 0x8, R3 ;  /* 0x0000000800097824 */ /* 0x001fe200078e0203 */
[----:B------:R-:W-:Y:S01]  /*90a0*/  SHF.L.U32 R4, R7, 0x1f, RZ ;  /* 0x0000001f07047819 */ /* 0x000fe200000006ff */
[----:B-1----:R-:W-:Y:S06]  /*90b0*/  @!P0 BRA `(.L_x_179) ;  /* 0x0000000000e48947 */ /* 0x002fec0003800000 */
.L_x_191:
[----:B------:R-:W1:Y:S01]  /*90c0*/  SYNCS.PHASECHK.TRANS64.TRYWAIT P0, [R9+URZ], R4 ;  /* 0x00000004090075a7 */ /* 0x000e62000800017f */
[----:B------:R-:W-:-:S05]  /*90d0*/  VIADD R0, R0, 0x1 ;  /* 0x0000000100007836 */ /* 0x000fca0000000000 */
[----:B------:R-:W-:-:S04]  /*90e0*/  ISETP.NE.AND P1, PT, R0, 0x5, PT ;  /* 0x000000050000780c */ /* 0x000fc80003f25270 */
[----:B------:R-:W-:Y:S02]  /*90f0*/  SEL R2, RZ, 0x1, P1 ;  /* 0x00000001ff027807 */ /* 0x000fe40000800000 */
[----:B------:R-:W-:Y:S02]  /*9100*/  SEL R0, R0, RZ, P1 ;  /* 0x000000ff00007207 */ /* 0x000fe40000800000 */
[----:B------:R-:W-:Y:S01]  /*9110*/  LOP3.LUT R2, R7, R2, RZ, 0x3c, !PT ;  /* 0x0000000207027212 */ /* 0x000fe200078e3cff */
[----:B-1----:R-:W-:Y:S06]  /*9120*/  @!P0 BRA `(.L_x_180) ;  /* 0x0000000000dc8947 */ /* 0x002fec0003800000 */
.L_x_192:
[----:B------:R-:W-:Y:S01]  /*9130*/  IMAD R3, R0, 0x8, R3 ;  /* 0x0000000800037824 */ /* 0x000fe200078e0203 */
[----:B------:R-:W-:-:S07]  /*9140*/  SHF.L.U32 R0, R2, 0x1f, RZ ;  /* 0x0000001f02007819 */ /* 0x000fce00000006ff */
.L_x_181:
[----:B--2---:R2:W3:Y:S02]  /*9150*/  SYNCS.PHASECHK.TRANS64.TRYWAIT P0, [R3+URZ], R0 ;  /* 0x00000000030075a7 */ /* 0x0044e4000800017f */
[----:B---3--:R-:W-:Y:S05]  /*9160*/  @!P0 NANOSLEEP.SYNCS 0x989680 ;  /* 0x009896800000895d */ /* 0x008fea0003900000 */
[----:B------:R-:W3:Y:S02]  /*9170*/  @!P0 SYNCS.PHASECHK.TRANS64 P0, [R3+URZ], R0 ;  /* 0x00000000030085a7 */ /* 0x000ee4000800007f */
[----:B---3--:R-:W-:Y:S05]  /*9180*/  @!P0 BRA `(.L_x_181) ;  /* 0xfffffffc00f08947 */ /* 0x008fea000383ffff */
.L_x_175:
[----:B------:R-:W-:Y:S05]  /*9190*/  BSYNC B0 ;  /* 0x0000000000007941 */ /* 0x000fea0003800000 */
.L_x_174:
[----:B------:R-:W-:Y:S05]  /*91a0*/  EXIT ;  /* 0x000000000000794d */ /* 0x000fea0003800000 */
.L_x_17:
[----:B-1----:R1:W2:Y:S02]  /*91b0*/  SYNCS.PHASECHK.TRANS64.TRYWAIT P1, [R3+URZ], R0 ;  /* 0x00000000030075a7 */ /* 0x0022a4000802017f */
[----:B--2---:R-:W-:Y:S05]  /*91c0*/  @!P1 NANOSLEEP.SYNCS 0x989680 ;  /* 0x009896800000995d */ /* 0x004fea0003900000 */
[----:B------:R-:W2:Y:S02]  /*91d0*/  @!P1 SYNCS.PHASECHK.TRANS64 P1, [R3+URZ], R0 ;  /* 0x00000000030095a7 */ /* 0x000ea4000802007f */
[----:B--2---:R-:W-:Y:S05]  /*91e0*/  @!P1 BRA `(.L_x_17) ;  /* 0xfffffffc00f09947 */ /* 0x004fea000383ffff */
[----:B------:R-:W-:Y:S05]  /*91f0*/  BRA `(.L_x_16) ;  /* 0xffffff8000c47947 */ /* 0x000fea000383ffff */
.L_x_22:
[----:B-1----:R-:W-:-:S04]  /*9200*/  IMAD.U32 R4, RZ, RZ, UR4 ;  /* 0x00000004ff047e24 */ /* 0x002fc8000f8e00ff */
[----:B------:R1:W2:Y:S03]  /*9210*/  SYNCS.PHASECHK.TRANS64.TRYWAIT P1, [R4+URZ], R3 ;  /* 0x00000003040075a7 */ /* 0x0002a6000802017f */
[----:B--2---:R-:W-:Y:S05]  /*9220*/  @!P1 NANOSLEEP.SYNCS 0x989680 ;  /* 0x009896800000995d */ /* 0x004fea0003900000 */
[----:B------:R-:W2:Y:S02]  /*9230*/  @!P1 SYNCS.PHASECHK.TRANS64 P1, [R4+URZ], R3 ;  /* 0x00000003040095a7 */ /* 0x000ea4000802007f */
[----:B--2---:R-:W-:Y:S05]  /*9240*/  @!P1 BRA `(.L_x_22) ;  /* 0xfffffffc00ec9947 */ /* 0x004fea000383ffff */
[----:B------:R-:W-:Y:S05]  /*9250*/  BRA `(.L_x_21) ;  /* 0xffffff8800c87947 */ /* 0x000fea000383ffff */
.L_x_161:
[----:B------:R-:W-:Y:S01]  /*9260*/  BSSY B1, `(.L_x_182) ;  /* 0x0000006000017945 */ /* 0x000fe20003800000 */
[----:B------:R-:W-:-:S07]  /*9270*/  IMAD.MOV.U32 R15, RZ, RZ, -0x1 ;  /* 0xffffffffff0f7424 */ /* 0x000fce00078e00ff */
[----:B------:R-:W-:Y:S05]  /*9280*/  WARPSYNC.COLLECTIVE R15, `(.L_x_183) ;  /* 0x000000000f0c7348 */ /* 0x000fea0003c00000 */
[----:B------:R-:W-:Y:S02]  /*9290*/  ELECT P6, UR62, PT ;  /* 0x00000000003e782f */ /* 0x000fe400038c0000 */
[----:B------:R-:W-:Y:S01]  /*92a0*/  MOV R14, UR62 ;  /* 0x0000003e000e7c02 */ /* 0x000fe20008000f00 */
[----:B------:R-:W-:Y:S10]  /*92b0*/  ENDCOLLECTIVE ;  /* 0x000000000000791b */ /* 0x000ff40003800000 */
.L_x_183:
[----:B------:R-:W-:Y:S05]  /*92c0*/  BSYNC B1 ;  /* 0x0000000000017941 */ /* 0x000fea0003800000 */
.L_x_182:
[----:B------:R-:W-:Y:S05]  /*92d0*/  BRA `(.L_x_184) ;  /* 0xffffffec00f47947 */ /* 0x000fea000383ffff */
.L_x_164:
[----:B0-----:R0:W1:Y:S02]  /*92e0*/  SYNCS.PHASECHK.TRANS64.TRYWAIT P1, [R14+URZ+0x28], R7 ;  /* 0x000028070e0075a7 */ /* 0x001064000802017f */
[----:B-1----:R-:W-:Y:S05]  /*92f0*/  @!P1 NANOSLEEP.SYNCS 0x989680 ;  /* 0x009896800000995d */ /* 0x002fea0003900000 */
[----:B------:R-:W1:Y:S02]  /*9300*/  @!P1 SYNCS.PHASECHK.TRANS64 P1, [R14+URZ+0x28], R7 ;  /* 0x000028070e0095a7 */ /* 0x000e64000802007f */
[----:B-1----:R-:W-:Y:S05]  /*9310*/  @!P1 BRA `(.L_x_164) ;  /* 0xfffffffc00f09947 */ /* 0x002fea000383ffff */
[----:B------:R-:W-:Y:S05]  /*9320*/  BRA `(.L_x_185) ;  /* 0xfffffff000287947 */ /* 0x000fea000383ffff */
.L_x_173:
[----:B------:R-:W-:Y:S01]  /*9330*/  BSSY B0, `(.L_x_186) ;  /* 0x0000006000007945 */ /* 0x000fe20003800000 */
[----:B------:R-:W-:-:S07]  /*9340*/  IMAD.MOV.U32 R15, RZ, RZ, -0x1 ;  /* 0xffffffffff0f7424 */ /* 0x000fce00078e00ff */
[----:B------:R-:W-:Y:S05]  /*9350*/  WARPSYNC.COLLECTIVE R15, `(.L_x_187) ;  /* 0x000000000f0c7348 */ /* 0x000fea0003c00000 */
[----:B------:R-:W-:Y:S02]  /*9360*/  ELECT P6, UR62, PT ;  /* 0x00000000003e782f */ /* 0x000fe400038c0000 */
[----:B------:R-:W-:Y:S01]  /*9370*/  MOV R14, UR62 ;  /* 0x0000003e000e7c02 */ /* 0x000fe20008000f00 */
[----:B------:R-:W-:Y:S10]  /*9380*/  ENDCOLLECTIVE ;  /* 0x000000000000791b */ /* 0x000ff40003800000 */
.L_x_187:
[----:B------:R-:W-:Y:S05]  /*9390*/  BSYNC B0 ;  /* 0x0000000000007941 */ /* 0x000fea0003800000 */
.L_x_186:
[----:B------:R-:W-:Y:S05]  /*93a0*/  BRA `(.L_x_188) ;  /* 0xfffffff800a87947 */ /* 0x000fea000383ffff */
.L_x_177:
[----:B0-----:R0:W1:Y:S02]  /*93b0*/  SYNCS.PHASECHK.TRANS64.TRYWAIT P0, [R7+URZ], R2 ;  /* 0x00000002070075a7 */ /* 0x001064000800017f */
[----:B-1----:R-:W-:Y:S05]  /*93c0*/  @!P0 NANOSLEEP.SYNCS 0x989680 ;  /* 0x009896800000895d */ /* 0x002fea0003900000 */
[----:B------:R-:W1:Y:S02]  /*93d0*/  @!P0 SYNCS.PHASECHK.TRANS64 P0, [R7+URZ], R2 ;  /* 0x00000002070085a7 */ /* 0x000e64000800007f */
[----:B-1----:R-:W-:Y:S05]  /*93e0*/  @!P0 BRA `(.L_x_177) ;  /* 0xfffffffc00f08947 */ /* 0x002fea000383ffff */
[----:B------:R-:W-:Y:S05]  /*93f0*/  BRA `(.L_x_189) ;  /* 0xfffffff800e87947 */ /* 0x000fea000383ffff */
.L_x_178:
[----:B0-----:R0:W1:Y:S02]  /*9400*/  SYNCS.PHASECHK.TRANS64.TRYWAIT P0, [R9+URZ], R4 ;  /* 0x00000004090075a7 */ /* 0x001064000800017f */
[----:B-1----:R-:W-:Y:S05]  /*9410*/  @!P0 NANOSLEEP.SYNCS 0x989680 ;  /* 0x009896800000895d */ /* 0x002fea0003900000 */
[----:B------:R-:W1:Y:S02]  /*9420*/  @!P0 SYNCS.PHASECHK.TRANS64 P0, [R9+URZ], R4 ;  /* 0x00000004090085a7 */ /* 0x000e64000800007f */
[----:B-1----:R-:W-:Y:S05]  /*9430*/  @!P0 BRA `(.L_x_178) ;  /* 0xfffffffc00f08947 */ /* 0x002fea000383ffff */
[----:B------:R-:W-:Y:S05]  /*9440*/  BRA `(.L_x_190) ;  /* 0xfffffff800f87947 */ /* 0x000fea000383ffff */
.L_x_179:
[----:B0-----:R0:W1:Y:S02]  /*9450*/  SYNCS.PHASECHK.TRANS64.TRYWAIT P0, [R6+URZ], R5 ;  /* 0x00000005060075a7 */ /* 0x001064000800017f */
[----:B-1----:R-:W-:Y:S05]  /*9460*/  @!P0 NANOSLEEP.SYNCS 0x989680 ;  /* 0x009896800000895d */ /* 0x002fea0003900000 */
[----:B------:R-:W1:Y:S02]  /*9470*/  @!P0 SYNCS.PHASECHK.TRANS64 P0, [R6+URZ], R5 ;  /* 0x00000005060085a7 */ /* 0x000e64000800007f */
[----:B-1----:R-:W-:Y:S05]  /*9480*/  @!P0 BRA `(.L_x_179) ;  /* 0xfffffffc00f08947 */ /* 0x002fea000383ffff */
[----:B------:R-:W-:Y:S05]  /*9490*/  BRA `(.L_x_191) ;  /* 0xfffffffc00087947 */ /* 0x000fea000383ffff */
.L_x_180:
[----:B-1----:R1:W2:Y:S02]  /*94a0*/  SYNCS.PHASECHK.TRANS64.TRYWAIT P0, [R9+URZ], R4 ;  /* 0x00000004090075a7 */ /* 0x0022a4000800017f */
[----:B--2---:R-:W-:Y:S05]  /*94b0*/  @!P0 NANOSLEEP.SYNCS 0x989680 ;  /* 0x009896800000895d */ /* 0x004fea0003900000 */
[----:B------:R-:W2:Y:S02]  /*94c0*/  @!P0 SYNCS.PHASECHK.TRANS64 P0, [R9+URZ], R4 ;  /* 0x00000004090085a7 */ /* 0x000ea4000800007f */
[----:B--2---:R-:W-:Y:S05]  /*94d0*/  @!P0 BRA `(.L_x_180) ;  /* 0xfffffffc00f08947 */ /* 0x004fea000383ffff */
[----:B------:R-:W-:Y:S05]  /*94e0*/  BRA `(.L_x_192) ;  /* 0xfffffffc00107947 */ /* 0x000fea000383ffff */
.L_x_193:
[----:B------:R-:W-:-:S00]  /*94f0*/  BRA `(.L_x_193) ;  /* 0xfffffffc00fc7947 */ /* 0x000fc0000383ffff */
[----:B------:R-:W-:-:S00]  /*9500*/  NOP ;  /* 0x0000000000007918 */ /* 0x000fc00000000000 */
[----:B------:R-:W-:-:S00]  /*9510*/  NOP ;  /* 0x0000000000007918 */ /* 0x000fc00000000000 */
[----:B------:R-:W-:-:S00]  /*9520*/  NOP ;  /* 0x0000000000007918 */ /* 0x000fc00000000000 */
[----:B------:R-:W-:-:S00]  /*9530*/  NOP ;  /* 0x0000000000007918 */ /* 0x000fc00000000000 */
[----:B------:R-:W-:-:S00]  /*9540*/  NOP ;  /* 0x0000000000007918 */ /* 0x000fc00000000000 */
[----:B------:R-:W-:-:S00]  /*9550*/  NOP ;  /* 0x0000000000007918 */ /* 0x000fc00000000000 */
[----:B------:R-:W-:-:S00]  /*9560*/  NOP ;  /* 0x0000000000007918 */ /* 0x000fc00000000000 */
[----:B------:R-:W-:-:S00]  /*9570*/  NOP ;  /* 0x0000000000007918 */ /* 0x000fc00000000000 */
.L_x_194:


//--------------------- .nv.global.init           --------------------------
	.section	.nv.global.init,"aw",@progbits
.nv.global.init:
	.type		$str$22,@object
	.size		$str$22,($str$23 - $str$22)
$str$22:
        /*0000*/ 	.byte	0x6b, 0x5f, 0x74, 0x69, 0x6c, 0x65, 0x5f, 0x63, 0x6f, 0x75, 0x6e, 0x74, 0x20, 0x3e, 0x3d, 0x20
        /*0010*/ 	.byte	0x31, 0x00
	.type		$str$23,@object
	.size		$str$23,(__unnamed_1 - $str$23)
$str$23:
        /*0012*/ 	.byte	0x2f, 0x74, 0x6d, 0x70, 0x2f, 0x63, 0x75, 0x74, 0x6c, 0x61, 0x73, 0x73, 0x5f, 0x73, 0x77, 0x65
        /*0022*/ 	.byte	0x65, 0x70, 0x5f, 0x73, 0x72, 0x63, 0x2f, 0x69, 0x6e, 0x63, 0x6c, 0x75, 0x64, 0x65, 0x2f, 0x63
        /*0032*/ 	.byte	0x75, 0x74, 0x6c, 0x61, 0x73, 0x73, 0x2f, 0x67, 0x65, 0x6d, 0x6d, 0x2f, 0x63, 0x6f, 0x6c, 0x6c
        /*0042*/ 	.byte	0x65, 0x63, 0x74, 0x69, 0x76, 0x65, 0x2f, 0x73, 0x6d, 0x39, 0x30, 0x5f, 0x6d, 0x6d, 0x61, 0x5f
        /*0052*/ 	.byte	0x74, 0x6d, 0x61, 0x5f, 0x67, 0x6d, 0x6d, 0x61, 0x5f, 0x73, 0x73, 0x5f, 0x77, 0x61, 0x72, 0x70
        /*0062*/ 	.byte	0x73, 0x70, 0x65, 0x63, 0x69, 0x61, 0x6c, 0x69, 0x7a, 0x65, 0x64, 0x2e, 0x68, 0x70, 0x70, 0x00
	.type		__unnamed_1,@object
	.size		__unnamed_1,(.L_0 - __unnamed_1)
__unnamed_1:
        /*0072*/ 	.byte	0x76, 0x6f, 0x69, 0x64, 0x20, 0x63, 0x75, 0x74, 0x6c, 0x61, 0x73, 0x73, 0x3a, 0x3a, 0x67, 0x65
        /* <DEDUP_REMOVED lines=179> */
        /*0bb2*/ 	.byte	0x69, 0x64, 0x65, 0x6e, 0x74, 0x69, 0x74, 0x79, 0x5d, 0x00
.L_0:


//--------------------- .nv.shared._ZN7cutlass13device_kernelINS_4gemm6kernel13GemmUniversalIN4cute5tupleIJiiiiEEENS1_10collective13CollectiveMmaINS1_34MainloopSm90TmaGmmaWarpSpecializedILi5ENS5_IJNS4_1CILi1EEESB_SB_EEENS1_35KernelTmaWarpSpecializedCooperativeEEENS5_IJNSA_ILi256EEENSA_ILi64EEENSA_ILi128EEEEEENS_6half_tENS5_IJlSB_lEEESJ_SK_NS4_8TiledMMAINS4_8MMA_AtomIJNS4_4SM904GMMA25MMA_64x64x16_F32F16F16_SSILNSO_5MajorE0ELSQ_0ELNSO_7ScaleInE1ELSR_1EEEEEENS4_6LayoutINS5_IJNSA_ILi2EEESB_SB_EEENS5_IJSB_NSA_ILi0EEESX_EEEEENS5_IJNS4_10UnderscoreES10_S10_EEEEENS4_13SM90_TMA_LOADENS4_14ComposedLayoutINS4_7SwizzleILi3ELi4ELi3EEENS4_18smem_ptr_flag_bitsILi16EEENSU_INS5_IJNSA_ILi8EEESG_EEENS5_IJSG_SB_EEEEEEEvNS4_8identityES13_S1D_vS1E_EENS_8epilogue10collective6detail29Sm90TmaWarpSpecializedAdapterINS1H_15DefaultEpilogueISJ_SK_SK_NS1G_6thread17LinearCombinationISJ_Li1EffLNS1L_9ScaleType4KindE0ELNS_15FloatRoundStyleE2ESJ_EENS1_15EpilogueDefaultEEEEEvvEEEEvNT_6ParamsE --------------------------
	.section	.nv.shared._ZN7cutlass13device_kernelINS_4gemm6kernel13GemmUniversalIN4cute5tupleIJiiiiEEENS1_10collective13CollectiveMmaINS1_34MainloopSm90TmaGmmaWarpSpecializedILi5ENS5_IJNS4_1CILi1EEESB_SB_EEENS1_35KernelTmaWarpSpecializedCooperativeEEENS5_IJNSA_ILi256EEENSA_ILi64EEENSA_ILi128EEEEEENS_6half_tENS5_IJlSB_lEEESJ_SK_NS4_8TiledMMAINS4_8MMA_AtomIJNS4_4SM904GMMA25MMA_64x64x16_F32F16F16_SSILNSO_5MajorE0ELSQ_0ELNSO_7ScaleInE1ELSR_1EEEEEENS4_6LayoutINS5_IJNSA_ILi2EEESB_SB_EEENS5_IJSB_NSA_ILi0EEESX_EEEEENS5_IJNS4_10UnderscoreES10_S10_EEEEENS4_13SM90_TMA_LOADENS4_14ComposedLayoutINS4_7SwizzleILi3ELi4ELi3EEENS4_18smem_ptr_flag_bitsILi16EEENSU_INS5_IJNSA_ILi8EEESG_EEENS5_IJSG_SB_EEEEEEEvNS4_8identityES13_S1D_vS1E_EENS_8epilogue10collective6detail29Sm90TmaWarpSpecializedAdapterINS1H_15DefaultEpilogueISJ_SK_SK_NS1G_6thread17LinearCombinationISJ_Li1EffLNS1L_9ScaleType4KindE0ELNS_15FloatRoundStyleE2ESJ_EENS1_15EpilogueDefaultEEEEEvvEEEEvNT_6ParamsE,"aw",@nobits
	.sectionflags	@""
	.align	16
	.zero		1024


//--------------------- .nv.shared.reserved.0     --------------------------
	.section	.nv.shared.reserved.0,"aw",@nobits
	.weak		__nv_reservedSMEM_offset_0_alias
	.size		__nv_reservedSMEM_offset_0_alias, 0, 0
	.other		__nv_reservedSMEM_offset_0_alias,@"STO_CUDA_RESERVED_SHARED STV_DEFAULT"
__nv_reservedSMEM_offset_0_alias:
	.zero		0


//--------------------- .nv.global                --------------------------
	.section	.nv.global,"aw",@nobits
.nv.global:
	.type		_ZN40_INTERNAL_0baa6014_4_k_cu_4e3b5f2a_253864cute1_E,@object
	.size		_ZN40_INTERNAL_0baa6014_4_k_cu_4e3b5f2a_253864cute1_E,(_ZN40_INTERNAL_0baa6014_4_k_cu_4e3b5f2a_253864cuda3std3__45__cpo6cbeginE - _ZN40_INTERNAL_0baa6014_4_k_cu_4e3b5f2a_253864cute1_E)
_ZN40_INTERNAL_0baa6014_4_k_cu_4e3b5f2a_253864cute1_E:
	.zero		1
	.type		_ZN40_INTERNAL_0baa6014_4_k_cu_4e3b5f2a_253864cuda3std3__45__cpo6cbeginE,@object
	.size		_ZN40_INTERNAL_0baa6014_4_k_cu_4e3b5f2a_253864cuda3std3__45__cpo6cbeginE,(_ZN40_INTERNAL_0baa6014_4_k_cu_4e3b5f2a_253864cuda3std3__48in_placeE - _ZN40_INTERNAL_0baa6014_4_k_cu_4e3b5f2a_253864cuda3std3__45__cpo6cbeginE)
_ZN40_INTERNAL_0baa6014_4_k_cu_4e3b5f2a_253864cuda3std3__45__cpo6cbeginE:
	.zero		1
	.type		_ZN40_INTERNAL_0baa6014_4_k_cu_4e3b5f2a_253864cuda3std3__48in_placeE,@object
	.size		_ZN40_INTERNAL_0baa6014_4_k_cu_4e3b5f2a_253864cuda3std3__48in_placeE,(_ZN40_INTERNAL_0baa6014_4_k_cu_4e3b5f2a_253864cuda3std6ranges3__45__cpo9iter_moveE - _ZN40_INTERNAL_0baa6014_4_k_cu_4e3b5f2a_253864cuda3std3__48in_placeE)
_ZN40_INTERNAL_0baa6014_4_k_cu_4e3b5f2a_253864cuda3std3__48in_placeE:
	.zero		1
	.type		_ZN40_INTERNAL_0baa6014_4_k_cu_4e3b5f2a_253864cuda3std6ranges3__45__cpo9iter_moveE,@object
	.size		_ZN40_INTERNAL_0baa6014_4_k_cu_4e3b5f2a_253864cuda3std6ranges3__45__cpo9iter_moveE,(_ZN40_INTERNAL_0baa6014_4_k_cu_4e3b5f2a_253864cuda3std3__45__cpo5beginE - _ZN40_INTERNAL_0baa6014_4_k_cu_4e3b5f2a_253864cuda3std6ranges3__45__cpo9iter_moveE)
_ZN40_INTERNAL_0baa6014_4_k_cu_4e3b5f2a_253864cuda3std6ranges3__45__cpo9iter_moveE:
	.zero		1
	.type		_ZN40_INTERNAL_0baa6014_4_k_cu_4e3b5f2a_253864cuda3std3__45__cpo5beginE,@object
	.size		_ZN40_INTERNAL_0baa6014_4_k_cu_4e3b5f2a_253864cuda3std3__45__cpo5beginE,(_ZN40_INTERNAL_0baa6014_4_k_cu_4e3b5f2a_253864cuda3std3__442_GLOBAL__N__0baa6014_4_k_cu_4e3b5f2a_253866ignoreE - _ZN40_INTERNAL_0baa6014_4_k_cu_4e3b5f2a_253864cuda3std3__45__cpo5beginE)
_ZN40_INTERNAL_0baa6014_4_k_cu_4e3b5f2a_253864cuda3std3__45__cpo5beginE:
	.zero		1
	.type		_ZN40_INTERNAL_0baa6014_4_k_cu_4e3b5f2a_253864cuda3std3__442_GLOBAL__N__0baa6014_4_k_cu_4e3b5f2a_253866ignoreE,@object
	.size		_ZN40_INTERNAL_0baa6014_4_k_cu_4e3b5f2a_253864cuda3std3__442_GLOBAL__N__0baa6014_4_k_cu_4e3b5f2a_253866ignoreE,(_ZN40_INTERNAL_0baa6014_4_k_cu_4e3b5f2a_253864cute7productE - _ZN40_INTERNAL_0baa6014_4_k_cu_4e3b5f2a_253864cuda3std3__442_GLOBAL__N__0baa6014_4_k_cu_4e3b5f2a_253866ignoreE)
_ZN40_INTERNAL_0baa6014_4_k_cu_4e3b5f2a_253864cuda3std3__442_GLOBAL__N__0baa6014_4_k_cu_4e3b5f2a_253866ignoreE:
	.zero		1
	.type		_ZN40_INTERNAL_0baa6014_4_k_cu_4e3b5f2a_253864cute7productE,@object
	.size		_ZN40_INTERNAL_0baa6014_4_k_cu_4e3b5f2a_253864cute7productE,(_ZN40_INTERNAL_0baa6014_4_k_cu_4e3b5f2a_253864cuda3std3__45__cpo3endE - _ZN40_INTERNAL_0baa6014_4_k_cu_4e3b5f2a_253864cute7productE)
_ZN40_INTERNAL_0baa6014_4_k_cu_4e3b5f2a_253864cute7productE:
	.zero		1
	.type		_ZN40_INTERNAL_0baa6014_4_k_cu_4e3b5f2a_253864cuda3std3__45__cpo3endE,@object
	.size		_ZN40_INTERNAL_0baa6014_4_k_cu_4e3b5f2a_253864cuda3std3__45__cpo3endE,(_ZN40_INTERNAL_0baa6014_4_k_cu_4e3b5f2a_253864cuda3std3__419piecewise_constructE - _ZN40_INTERNAL_0baa6014_4_k_cu_4e3b5f2a_253864cuda3std3__45__cpo3endE)
_ZN40_INTERNAL_0baa6014_4_k_cu_4e3b5f2a_253864cuda3std3__45__cpo3endE:
	.zero		1
	.type		_ZN40_INTERNAL_0baa6014_4_k_cu_4e3b5f2a_253864cuda3std3__419piecewise_constructE,@object
	.size		_ZN40_INTERNAL_0baa6014_4_k_cu_4e3b5f2a_253864cuda3std3__419piecewise_constructE,(_ZN40_INTERNAL_0baa6014_4_k_cu_4e3b5f2a_253864cuda3std3__45__cpo4cendE - _ZN40_INTERNAL_0baa6014_4_k_cu_4e3b5f2a_253864cuda3std3__419piecewise_constructE)
_ZN40_INTERNAL_0baa6014_4_k_cu_4e3b5f2a_253864cuda3std3__419piecewise_constructE:
	.zero		1
	.type		_ZN40_INTERNAL_0baa6014_4_k_cu_4e3b5f2a_253864cuda3std3__45__cpo4cendE,@object
	.size		_ZN40_INTERNAL_0baa6014_4_k_cu_4e3b5f2a_253864cuda3std3__45__cpo4cendE,(_ZN40_INTERNAL_0baa6014_4_k_cu_4e3b5f2a_253864cuda3std6ranges3__45__cpo4swapE - _ZN40_INTERNAL_0baa6014_4_k_cu_4e3b5f2a_253864cuda3std3__45__cpo4cendE)
_ZN40_INTERNAL_0baa6014_4_k_cu_4e3b5f2a_253864cuda3std3__45__cpo4cendE:
	.zero		1
	.type		_ZN40_INTERNAL_0baa6014_4_k_cu_4e3b5f2a_253864cuda3std6ranges3__45__cpo4swapE,@object
	.size		_ZN40_INTERNAL_0baa6014_4_k_cu_4e3b5f2a_253864cuda3std6ranges3__45__cpo4swapE,(.L_8 - _ZN40_INTERNAL_0baa6014_4_k_cu_4e3b5f2a_253864cuda3std6ranges3__45__cpo4swapE)
_ZN40_INTERNAL_0baa6014_4_k_cu_4e3b5f2a_253864cuda3std6ranges3__45__cpo4swapE:
	.zero		1
.L_8:


//--------------------- .nv.constant0._ZN7cutlass13device_kernelINS_4gemm6kernel13GemmUniversalIN4cute5tupleIJiiiiEEENS1_10collective13CollectiveMmaINS1_34MainloopSm90TmaGmmaWarpSpecializedILi5ENS5_IJNS4_1CILi1EEESB_SB_EEENS1_35KernelTmaWarpSpecializedCooperativeEEENS5_IJNSA_ILi256EEENSA_ILi64EEENSA_ILi128EEEEEENS_6half_tENS5_IJlSB_lEEESJ_SK_NS4_8TiledMMAINS4_8MMA_AtomIJNS4_4SM904GMMA25MMA_64x64x16_F32F16F16_SSILNSO_5MajorE0ELSQ_0ELNSO_7ScaleInE1ELSR_1EEEEEENS4_6LayoutINS5_IJNSA_ILi2EEESB_SB_EEENS5_IJSB_NSA_ILi0EEESX_EEEEENS5_IJNS4_10UnderscoreES10_S10_EEEEENS4_13SM90_TMA_LOADENS4_14ComposedLayoutINS4_7SwizzleILi3ELi4ELi3EEENS4_18smem_ptr_flag_bitsILi16EEENSU_INS5_IJNSA_ILi8EEESG_EEENS5_IJSG_SB_EEEEEEEvNS4_8identityES13_S1D_vS1E_EENS_8epilogue10collective6detail29Sm90TmaWarpSpecializedAdapterINS1H_15DefaultEpilogueISJ_SK_SK_NS1G_6thread17LinearCombinationISJ_Li1EffLNS1L_9ScaleType4KindE0ELNS_15FloatRoundStyleE2ESJ_EENS1_15EpilogueDefaultEEEEEvvEEEEvNT_6ParamsE --------------------------
	.section	.nv.constant0._ZN7cutlass13device_kernelINS_4gemm6kernel13GemmUniversalIN4cute5tupleIJiiiiEEENS1_10collective13CollectiveMmaINS1_34MainloopSm90TmaGmmaWarpSpecializedILi5ENS5_IJNS4_1CILi1EEESB_SB_EEENS1_35KernelTmaWarpSpecializedCooperativeEEENS5_IJNSA_ILi256EEENSA_ILi64EEENSA_ILi128EEEEEENS_6half_tENS5_IJlSB_lEEESJ_SK_NS4_8TiledMMAINS4_8MMA_AtomIJNS4_4SM904GMMA25MMA_64x64x16_F32F16F16_SSILNSO_5MajorE0ELSQ_0ELNSO_7ScaleInE1ELSR_1EEEEEENS4_6LayoutINS5_IJNSA_ILi2EEESB_SB_EEENS5_IJSB_NSA_ILi0EEESX_EEEEENS5_IJNS4_10UnderscoreES10_S10_EEEEENS4_13SM90_TMA_LOADENS4_14ComposedLayoutINS4_7SwizzleILi3ELi4ELi3EEENS4_18smem_ptr_flag_bitsILi16EEENSU_INS5_IJNSA_ILi8EEESG_EEENS5_IJSG_SB_EEEEEEEvNS4_8identityES13_S1D_vS1E_EENS_8epilogue10collective6detail29Sm90TmaWarpSpecializedAdapterINS1H_15DefaultEpilogueISJ_SK_SK_NS1G_6thread17LinearCombinationISJ_Li1EffLNS1L_9ScaleType4KindE0ELNS_15FloatRoundStyleE2ESJ_EENS1_15EpilogueDefaultEEEEEvvEEEEvNT_6ParamsE,"a",@progbits
	.sectionflags	@""
	.align	4
.nv.constant0._ZN7cutlass13device_kernelINS_4gemm6kernel13GemmUniversalIN4cute5tupleIJiiiiEEENS1_10collective13CollectiveMmaINS1_34MainloopSm90TmaGmmaWarpSpecializedILi5ENS5_IJNS4_1CILi1EEESB_SB_EEENS1_35KernelTmaWarpSpecializedCooperativeEEENS5_IJNSA_ILi256EEENSA_ILi64EEENSA_ILi128EEEEEENS_6half_tENS5_IJlSB_lEEESJ_SK_NS4_8TiledMMAINS4_8MMA_AtomIJNS4_4SM904GMMA25MMA_64x64x16_F32F16F16_SSILNSO_5MajorE0ELSQ_0ELNSO_7ScaleInE1ELSR_1EEEEEENS4_6LayoutINS5_IJNSA_ILi2EEESB_SB_EEENS5_IJSB_NSA_ILi0EEESX_EEEEENS5_IJNS4_10UnderscoreES10_S10_EEEEENS4_13SM90_TMA_LOADENS4_14ComposedLayoutINS4_7SwizzleILi3ELi4ELi3EEENS4_18smem_ptr_flag_bitsILi16EEENSU_INS5_IJNSA_ILi8EEESG_EEENS5_IJSG_SB_EEEEEEEvNS4_8identityES13_S1D_vS1E_EENS_8epilogue10collective6detail29Sm90TmaWarpSpecializedAdapterINS1H_15DefaultEpilogueISJ_SK_SK_NS1G_6thread17LinearCombinationISJ_Li1EffLNS1L_9ScaleType4KindE0ELNS_15FloatRoundStyleE2ESJ_EENS1_15EpilogueDefaultEEEEEvvEEEEvNT_6ParamsE:
	.zero		1664


//--------------------- SYMBOLS --------------------------

	.type		.nv.reservedSmem.offset0,@object
	.size		.nv.reservedSmem.offset0,0x4
	.type		__assertfail,@function
